//
// Generated by NVIDIA NVVM Compiler
//
// Compiler Build ID: CL-36424714
// Cuda compilation tools, release 13.0, V13.0.88
// Based on NVVM 20.0.0
//

.version 9.0
.target sm_100
.address_size 64

	// .globl	_Z10set_vectorifPf

.visible .entry _Z10set_vectorifPf(
	.param .u32 _Z10set_vectorifPf_param_0,
	.param .f32 _Z10set_vectorifPf_param_1,
	.param .u64 .ptr .align 1 _Z10set_vectorifPf_param_2
)
{
	.reg .pred 	%p<2>;
	.reg .b32 	%r<6>;
	.reg .b32 	%f<2>;
	.reg .b64 	%rd<5>;

	ld.param.u32 	%r2, [_Z10set_vectorifPf_param_0];
	ld.param.f32 	%f1, [_Z10set_vectorifPf_param_1];
	ld.param.u64 	%rd1, [_Z10set_vectorifPf_param_2];
	mov.u32 	%r3, %tid.x;
	mov.u32 	%r4, %ctaid.x;
	mov.u32 	%r5, %ntid.x;
	mad.lo.s32 	%r1, %r4, %r5, %r3;
	setp.ge.s32 	%p1, %r1, %r2;
	@%p1 bra 	$L__BB0_2;
	cvta.to.global.u64 	%rd2, %rd1;
	mul.wide.s32 	%rd3, %r1, 4;
	add.s64 	%rd4, %rd2, %rd3;
	st.global.f32 	[%rd4], %f1;
$L__BB0_2:
	ret;

}
	// .globl	_Z17set_vector_risingifPf
.visible .entry _Z17set_vector_risingifPf(
	.param .u32 _Z17set_vector_risingifPf_param_0,
	.param .f32 _Z17set_vector_risingifPf_param_1,
	.param .u64 .ptr .align 1 _Z17set_vector_risingifPf_param_2
)
{
	.reg .pred 	%p<2>;
	.reg .b32 	%r<10>;
	.reg .b32 	%f<4>;
	.reg .b64 	%rd<5>;

	ld.param.u32 	%r3, [_Z17set_vector_risingifPf_param_0];
	ld.param.f32 	%f1, [_Z17set_vector_risingifPf_param_1];
	ld.param.u64 	%rd1, [_Z17set_vector_risingifPf_param_2];
	mov.u32 	%r4, %tid.x;
	mov.u32 	%r5, %ctaid.x;
	mov.u32 	%r1, %ntid.x;
	mad.lo.s32 	%r2, %r5, %r1, %r4;
	setp.ge.s32 	%p1, %r2, %r3;
	@%p1 bra 	$L__BB1_2;
	cvta.to.global.u64 	%rd2, %rd1;
	mov.u32 	%r6, %tid.y;
	mov.u32 	%r7, %nctaid.x;
	mul.lo.s32 	%r8, %r6, %r7;
	mad.lo.s32 	%r9, %r8, %r1, %r2;
	cvt.rn.f32.u32 	%f2, %r9;
	mul.f32 	%f3, %f1, %f2;
	mul.wide.s32 	%rd3, %r2, 4;
	add.s64 	%rd4, %rd2, %rd3;
	st.global.f32 	[%rd4], %f3;
$L__BB1_2:
	ret;

}
	// .globl	_Z6matmatPKfS0_Pfjjj
.visible .entry _Z6matmatPKfS0_Pfjjj(
	.param .u64 .ptr .align 1 _Z6matmatPKfS0_Pfjjj_param_0,
	.param .u64 .ptr .align 1 _Z6matmatPKfS0_Pfjjj_param_1,
	.param .u64 .ptr .align 1 _Z6matmatPKfS0_Pfjjj_param_2,
	.param .u32 _Z6matmatPKfS0_Pfjjj_param_3,
	.param .u32 _Z6matmatPKfS0_Pfjjj_param_4,
	.param .u32 _Z6matmatPKfS0_Pfjjj_param_5
)
{
	.reg .pred 	%p<15>;
	.reg .b32 	%r<148>;
	.reg .b32 	%f<69>;
	.reg .b64 	%rd<69>;

	ld.param.u64 	%rd5, [_Z6matmatPKfS0_Pfjjj_param_0];
	ld.param.u64 	%rd6, [_Z6matmatPKfS0_Pfjjj_param_1];
	ld.param.u64 	%rd4, [_Z6matmatPKfS0_Pfjjj_param_2];
	ld.param.u32 	%r75, [_Z6matmatPKfS0_Pfjjj_param_3];
	ld.param.u32 	%r73, [_Z6matmatPKfS0_Pfjjj_param_4];
	ld.param.u32 	%r74, [_Z6matmatPKfS0_Pfjjj_param_5];
	cvta.to.global.u64 	%rd1, %rd5;
	cvta.to.global.u64 	%rd2, %rd6;
	mov.u32 	%r76, %ntid.x;
	mov.u32 	%r77, %ctaid.x;
	mul.lo.s32 	%r1, %r76, %r77;
	mov.u32 	%r2, %tid.x;
	add.s32 	%r3, %r1, %r2;
	mov.u32 	%r4, %ntid.y;
	mov.u32 	%r5, %ctaid.y;
	mov.u32 	%r6, %tid.y;
	mad.lo.s32 	%r78, %r4, %r5, %r6;
	setp.ge.u32 	%p1, %r3, %r73;
	setp.ge.u32 	%p2, %r78, %r75;
	or.pred  	%p3, %p1, %p2;
	@%p3 bra 	$L__BB2_15;
	add.s32 	%r80, %r4, %r75;
	add.s32 	%r81, %r80, -1;
	div.u32 	%r82, %r81, %r4;
	add.s32 	%r83, %r82, -1;
	mad.lo.s32 	%r84, %r83, %r4, %r78;
	setp.ge.u32 	%p4, %r84, %r75;
	selp.s32 	%r85, -1, 0, %p4;
	add.s32 	%r8, %r82, %r85;
	mul.lo.s32 	%r86, %r75, %r3;
	add.s32 	%r9, %r86, %r78;
	add.s32 	%r10, %r83, %r85;
	and.b32  	%r11, %r8, 7;
	and.b32  	%r87, %r8, -8;
	neg.s32 	%r12, %r87;
	add.s32 	%r88, %r6, %r86;
	mad.lo.s32 	%r89, %r4, %r5, %r4;
	add.s32 	%r13, %r88, %r89;
	add.s32 	%r90, %r5, 2;
	mad.lo.s32 	%r14, %r4, %r90, %r88;
	add.s32 	%r91, %r5, 3;
	mad.lo.s32 	%r15, %r4, %r91, %r88;
	add.s32 	%r92, %r5, 4;
	mad.lo.s32 	%r16, %r4, %r92, %r88;
	add.s32 	%r93, %r5, 5;
	mad.lo.s32 	%r17, %r4, %r93, %r88;
	add.s32 	%r94, %r5, 6;
	mad.lo.s32 	%r18, %r4, %r94, %r88;
	add.s32 	%r95, %r5, 7;
	mad.lo.s32 	%r19, %r4, %r95, %r88;
	add.s32 	%r96, %r2, %r4;
	add.s32 	%r20, %r96, %r1;
	cvta.to.global.u64 	%rd3, %rd4;
	mov.b32 	%r127, 0;
$L__BB2_2:
	setp.eq.s32 	%p5, %r8, 0;
	mov.f32 	%f68, 0f00000000;
	@%p5 bra 	$L__BB2_14;
	setp.lt.u32 	%p6, %r10, 7;
	mul.lo.s32 	%r22, %r127, %r74;
	add.s32 	%r23, %r22, %r3;
	mov.f32 	%f68, 0f00000000;
	mov.b32 	%r146, 0;
	@%p6 bra 	$L__BB2_6;
	add.s32 	%r135, %r20, %r22;
	shl.b32 	%r98, %r4, 1;
	add.s32 	%r99, %r3, %r98;
	add.s32 	%r134, %r99, %r22;
	mad.lo.s32 	%r100, %r4, 3, %r3;
	add.s32 	%r133, %r100, %r22;
	shl.b32 	%r101, %r4, 2;
	add.s32 	%r102, %r3, %r101;
	add.s32 	%r132, %r102, %r22;
	mad.lo.s32 	%r103, %r4, 5, %r3;
	add.s32 	%r131, %r103, %r22;
	mad.lo.s32 	%r104, %r4, 6, %r3;
	add.s32 	%r130, %r104, %r22;
	mad.lo.s32 	%r105, %r4, 7, %r3;
	add.s32 	%r129, %r105, %r22;
	mov.f32 	%f68, 0f00000000;
	mov.u32 	%r128, %r23;
	mov.u32 	%r136, %r9;
	mov.u32 	%r137, %r19;
	mov.u32 	%r138, %r18;
	mov.u32 	%r139, %r17;
	mov.u32 	%r140, %r16;
	mov.u32 	%r141, %r15;
	mov.u32 	%r142, %r14;
	mov.u32 	%r143, %r13;
	mov.u32 	%r144, %r12;
$L__BB2_5:
	.pragma "nounroll";
	and.b32  	%r146, %r8, -8;
	mul.wide.u32 	%rd7, %r128, 4;
	add.s64 	%rd8, %rd2, %rd7;
	ld.global.f32 	%f17, [%rd8];
	mul.wide.u32 	%rd9, %r136, 4;
	add.s64 	%rd10, %rd1, %rd9;
	ld.global.f32 	%f18, [%rd10];
	fma.rn.f32 	%f19, %f17, %f18, %f68;
	mul.wide.u32 	%rd11, %r135, 4;
	add.s64 	%rd12, %rd2, %rd11;
	ld.global.f32 	%f20, [%rd12];
	mul.wide.u32 	%rd13, %r143, 4;
	add.s64 	%rd14, %rd1, %rd13;
	ld.global.f32 	%f21, [%rd14];
	fma.rn.f32 	%f22, %f20, %f21, %f19;
	mul.wide.u32 	%rd15, %r134, 4;
	add.s64 	%rd16, %rd2, %rd15;
	ld.global.f32 	%f23, [%rd16];
	mul.wide.u32 	%rd17, %r142, 4;
	add.s64 	%rd18, %rd1, %rd17;
	ld.global.f32 	%f24, [%rd18];
	fma.rn.f32 	%f25, %f23, %f24, %f22;
	mul.wide.u32 	%rd19, %r133, 4;
	add.s64 	%rd20, %rd2, %rd19;
	ld.global.f32 	%f26, [%rd20];
	mul.wide.u32 	%rd21, %r141, 4;
	add.s64 	%rd22, %rd1, %rd21;
	ld.global.f32 	%f27, [%rd22];
	fma.rn.f32 	%f28, %f26, %f27, %f25;
	mul.wide.u32 	%rd23, %r132, 4;
	add.s64 	%rd24, %rd2, %rd23;
	ld.global.f32 	%f29, [%rd24];
	mul.wide.u32 	%rd25, %r140, 4;
	add.s64 	%rd26, %rd1, %rd25;
	ld.global.f32 	%f30, [%rd26];
	fma.rn.f32 	%f31, %f29, %f30, %f28;
	mul.wide.u32 	%rd27, %r131, 4;
	add.s64 	%rd28, %rd2, %rd27;
	ld.global.f32 	%f32, [%rd28];
	mul.wide.u32 	%rd29, %r139, 4;
	add.s64 	%rd30, %rd1, %rd29;
	ld.global.f32 	%f33, [%rd30];
	fma.rn.f32 	%f34, %f32, %f33, %f31;
	mul.wide.u32 	%rd31, %r130, 4;
	add.s64 	%rd32, %rd2, %rd31;
	ld.global.f32 	%f35, [%rd32];
	mul.wide.u32 	%rd33, %r138, 4;
	add.s64 	%rd34, %rd1, %rd33;
	ld.global.f32 	%f36, [%rd34];
	fma.rn.f32 	%f37, %f35, %f36, %f34;
	mul.wide.u32 	%rd35, %r129, 4;
	add.s64 	%rd36, %rd2, %rd35;
	ld.global.f32 	%f38, [%rd36];
	mul.wide.u32 	%rd37, %r137, 4;
	add.s64 	%rd38, %rd1, %rd37;
	ld.global.f32 	%f39, [%rd38];
	fma.rn.f32 	%f68, %f38, %f39, %f37;
	add.s32 	%r144, %r144, 8;
	shl.b32 	%r106, %r4, 3;
	add.s32 	%r143, %r143, %r106;
	add.s32 	%r142, %r142, %r106;
	add.s32 	%r141, %r141, %r106;
	add.s32 	%r140, %r140, %r106;
	add.s32 	%r139, %r139, %r106;
	add.s32 	%r138, %r138, %r106;
	add.s32 	%r137, %r137, %r106;
	add.s32 	%r136, %r136, %r106;
	add.s32 	%r135, %r135, %r106;
	add.s32 	%r134, %r134, %r106;
	add.s32 	%r133, %r133, %r106;
	add.s32 	%r132, %r132, %r106;
	add.s32 	%r131, %r131, %r106;
	add.s32 	%r130, %r130, %r106;
	add.s32 	%r129, %r129, %r106;
	add.s32 	%r128, %r128, %r106;
	setp.ne.s32 	%p7, %r144, 0;
	@%p7 bra 	$L__BB2_5;
$L__BB2_6:
	setp.eq.s32 	%p8, %r11, 0;
	@%p8 bra 	$L__BB2_14;
	setp.lt.u32 	%p9, %r11, 4;
	@%p9 bra 	$L__BB2_9;
	mul.lo.s32 	%r107, %r146, %r4;
	add.s32 	%r108, %r23, %r107;
	mul.wide.u32 	%rd39, %r108, 4;
	add.s64 	%rd40, %rd2, %rd39;
	ld.global.f32 	%f41, [%rd40];
	add.s32 	%r109, %r9, %r107;
	mul.wide.u32 	%rd41, %r109, 4;
	add.s64 	%rd42, %rd1, %rd41;
	ld.global.f32 	%f42, [%rd42];
	fma.rn.f32 	%f43, %f41, %f42, %f68;
	add.s32 	%r110, %r108, %r4;
	mul.wide.u32 	%rd43, %r110, 4;
	add.s64 	%rd44, %rd2, %rd43;
	ld.global.f32 	%f44, [%rd44];
	add.s32 	%r111, %r109, %r4;
	mul.wide.u32 	%rd45, %r111, 4;
	add.s64 	%rd46, %rd1, %rd45;
	ld.global.f32 	%f45, [%rd46];
	fma.rn.f32 	%f46, %f44, %f45, %f43;
	add.s32 	%r112, %r110, %r4;
	mul.wide.u32 	%rd47, %r112, 4;
	add.s64 	%rd48, %rd2, %rd47;
	ld.global.f32 	%f47, [%rd48];
	add.s32 	%r113, %r111, %r4;
	mul.wide.u32 	%rd49, %r113, 4;
	add.s64 	%rd50, %rd1, %rd49;
	ld.global.f32 	%f48, [%rd50];
	fma.rn.f32 	%f49, %f47, %f48, %f46;
	add.s32 	%r114, %r112, %r4;
	mul.wide.u32 	%rd51, %r114, 4;
	add.s64 	%rd52, %rd2, %rd51;
	ld.global.f32 	%f50, [%rd52];
	add.s32 	%r115, %r113, %r4;
	mul.wide.u32 	%rd53, %r115, 4;
	add.s64 	%rd54, %rd1, %rd53;
	ld.global.f32 	%f51, [%rd54];
	fma.rn.f32 	%f68, %f50, %f51, %f49;
	add.s32 	%r146, %r146, 4;
$L__BB2_9:
	and.b32  	%r116, %r8, 3;
	setp.eq.s32 	%p10, %r116, 0;
	@%p10 bra 	$L__BB2_14;
	setp.eq.s32 	%p11, %r116, 1;
	@%p11 bra 	$L__BB2_12;
	mul.lo.s32 	%r117, %r146, %r4;
	add.s32 	%r118, %r23, %r117;
	mul.wide.u32 	%rd55, %r118, 4;
	add.s64 	%rd56, %rd2, %rd55;
	ld.global.f32 	%f53, [%rd56];
	add.s32 	%r119, %r9, %r117;
	mul.wide.u32 	%rd57, %r119, 4;
	add.s64 	%rd58, %rd1, %rd57;
	ld.global.f32 	%f54, [%rd58];
	fma.rn.f32 	%f55, %f53, %f54, %f68;
	add.s32 	%r120, %r118, %r4;
	mul.wide.u32 	%rd59, %r120, 4;
	add.s64 	%rd60, %rd2, %rd59;
	ld.global.f32 	%f56, [%rd60];
	add.s32 	%r121, %r119, %r4;
	mul.wide.u32 	%rd61, %r121, 4;
	add.s64 	%rd62, %rd1, %rd61;
	ld.global.f32 	%f57, [%rd62];
	fma.rn.f32 	%f68, %f56, %f57, %f55;
	add.s32 	%r146, %r146, 2;
$L__BB2_12:
	and.b32  	%r122, %r8, 1;
	setp.eq.b32 	%p12, %r122, 1;
	not.pred 	%p13, %p12;
	@%p13 bra 	$L__BB2_14;
	mul.lo.s32 	%r123, %r146, %r4;
	add.s32 	%r124, %r23, %r123;
	mul.wide.u32 	%rd63, %r124, 4;
	add.s64 	%rd64, %rd2, %rd63;
	ld.global.f32 	%f58, [%rd64];
	add.s32 	%r125, %r9, %r123;
	mul.wide.u32 	%rd65, %r125, 4;
	add.s64 	%rd66, %rd1, %rd65;
	ld.global.f32 	%f59, [%rd66];
	fma.rn.f32 	%f68, %f58, %f59, %f68;
$L__BB2_14:
	bar.sync 	0;
	mad.lo.s32 	%r126, %r127, %r74, %r3;
	mul.wide.u32 	%rd67, %r126, 4;
	add.s64 	%rd68, %rd3, %rd67;
	atom.global.add.f32 	%f60, [%rd68], %f68;
	add.s32 	%r127, %r127, 1;
	setp.ne.s32 	%p14, %r127, %r73;
	@%p14 bra 	$L__BB2_2;
$L__BB2_15:
	ret;

}
	// .globl	_Z6matvecPKfS0_Pfjj
.visible .entry _Z6matvecPKfS0_Pfjj(
	.param .u64 .ptr .align 1 _Z6matvecPKfS0_Pfjj_param_0,
	.param .u64 .ptr .align 1 _Z6matvecPKfS0_Pfjj_param_1,
	.param .u64 .ptr .align 1 _Z6matvecPKfS0_Pfjj_param_2,
	.param .u32 _Z6matvecPKfS0_Pfjj_param_3,
	.param .u32 _Z6matvecPKfS0_Pfjj_param_4
)
{
	.reg .pred 	%p<14>;
	.reg .b32 	%r<142>;
	.reg .b32 	%f<85>;
	.reg .b64 	%rd<70>;

	ld.param.u64 	%rd4, [_Z6matvecPKfS0_Pfjj_param_0];
	ld.param.u64 	%rd2, [_Z6matvecPKfS0_Pfjj_param_1];
	ld.param.u32 	%r75, [_Z6matvecPKfS0_Pfjj_param_3];
	ld.param.u32 	%r76, [_Z6matvecPKfS0_Pfjj_param_4];
	cvta.to.global.u64 	%rd1, %rd4;
	mov.u32 	%r77, %ntid.x;
	mov.u32 	%r78, %ctaid.x;
	mov.u32 	%r79, %tid.x;
	mad.lo.s32 	%r1, %r77, %r78, %r79;
	mov.u32 	%r2, %ntid.y;
	mov.u32 	%r3, %ctaid.y;
	mov.u32 	%r4, %tid.y;
	mad.lo.s32 	%r80, %r2, %r3, %r4;
	setp.ge.u32 	%p1, %r1, %r76;
	setp.ge.u32 	%p2, %r80, %r75;
	or.pred  	%p3, %p1, %p2;
	@%p3 bra 	$L__BB3_15;
	cvta.to.global.u64 	%rd5, %rd2;
	add.s32 	%r81, %r2, %r75;
	add.s32 	%r82, %r81, -1;
	div.u32 	%r83, %r82, %r2;
	add.s32 	%r84, %r83, -1;
	mad.lo.s32 	%r85, %r84, %r2, %r80;
	setp.ge.u32 	%p4, %r85, %r75;
	selp.s32 	%r86, -1, 0, %p4;
	add.s32 	%r6, %r83, %r86;
	mul.wide.s32 	%rd6, %r1, 4;
	add.s64 	%rd7, %rd5, %rd6;
	ld.global.f32 	%f1, [%rd7];
	setp.eq.s32 	%p5, %r6, 0;
	mov.f32 	%f84, 0f00000000;
	@%p5 bra 	$L__BB3_14;
	mul.lo.s32 	%r7, %r75, %r1;
	add.s32 	%r8, %r7, %r80;
	setp.lt.u32 	%p6, %r6, 16;
	mov.f32 	%f84, 0f00000000;
	mov.b32 	%r138, 0;
	@%p6 bra 	$L__BB3_5;
	and.b32  	%r88, %r6, -16;
	neg.s32 	%r136, %r88;
	add.s32 	%r89, %r4, %r7;
	mad.lo.s32 	%r90, %r2, %r3, %r2;
	add.s32 	%r135, %r89, %r90;
	add.s32 	%r91, %r3, 2;
	mad.lo.s32 	%r134, %r2, %r91, %r89;
	add.s32 	%r92, %r3, 3;
	mad.lo.s32 	%r133, %r2, %r92, %r89;
	add.s32 	%r93, %r3, 4;
	mad.lo.s32 	%r132, %r2, %r93, %r89;
	add.s32 	%r94, %r3, 5;
	mad.lo.s32 	%r131, %r2, %r94, %r89;
	add.s32 	%r95, %r3, 6;
	mad.lo.s32 	%r130, %r2, %r95, %r89;
	add.s32 	%r96, %r3, 7;
	mad.lo.s32 	%r129, %r2, %r96, %r89;
	add.s32 	%r97, %r3, 8;
	mad.lo.s32 	%r128, %r2, %r97, %r89;
	add.s32 	%r98, %r3, 9;
	mad.lo.s32 	%r127, %r2, %r98, %r89;
	add.s32 	%r99, %r3, 10;
	mad.lo.s32 	%r126, %r2, %r99, %r89;
	add.s32 	%r100, %r3, 11;
	mad.lo.s32 	%r125, %r2, %r100, %r89;
	add.s32 	%r101, %r3, 12;
	mad.lo.s32 	%r124, %r2, %r101, %r89;
	add.s32 	%r102, %r3, 13;
	mad.lo.s32 	%r123, %r2, %r102, %r89;
	add.s32 	%r103, %r3, 14;
	mad.lo.s32 	%r122, %r2, %r103, %r89;
	add.s32 	%r104, %r3, 15;
	mad.lo.s32 	%r121, %r2, %r104, %r89;
	mov.f32 	%f84, 0f00000000;
	mov.u32 	%r120, %r8;
$L__BB3_4:
	.pragma "nounroll";
	and.b32  	%r138, %r6, -16;
	mul.wide.u32 	%rd8, %r120, 4;
	add.s64 	%rd9, %rd1, %rd8;
	ld.global.f32 	%f19, [%rd9];
	fma.rn.f32 	%f20, %f1, %f19, %f84;
	mul.wide.u32 	%rd10, %r135, 4;
	add.s64 	%rd11, %rd1, %rd10;
	ld.global.f32 	%f21, [%rd11];
	fma.rn.f32 	%f22, %f1, %f21, %f20;
	mul.wide.u32 	%rd12, %r134, 4;
	add.s64 	%rd13, %rd1, %rd12;
	ld.global.f32 	%f23, [%rd13];
	fma.rn.f32 	%f24, %f1, %f23, %f22;
	mul.wide.u32 	%rd14, %r133, 4;
	add.s64 	%rd15, %rd1, %rd14;
	ld.global.f32 	%f25, [%rd15];
	fma.rn.f32 	%f26, %f1, %f25, %f24;
	mul.wide.u32 	%rd16, %r132, 4;
	add.s64 	%rd17, %rd1, %rd16;
	ld.global.f32 	%f27, [%rd17];
	fma.rn.f32 	%f28, %f1, %f27, %f26;
	mul.wide.u32 	%rd18, %r131, 4;
	add.s64 	%rd19, %rd1, %rd18;
	ld.global.f32 	%f29, [%rd19];
	fma.rn.f32 	%f30, %f1, %f29, %f28;
	mul.wide.u32 	%rd20, %r130, 4;
	add.s64 	%rd21, %rd1, %rd20;
	ld.global.f32 	%f31, [%rd21];
	fma.rn.f32 	%f32, %f1, %f31, %f30;
	mul.wide.u32 	%rd22, %r129, 4;
	add.s64 	%rd23, %rd1, %rd22;
	ld.global.f32 	%f33, [%rd23];
	fma.rn.f32 	%f34, %f1, %f33, %f32;
	mul.wide.u32 	%rd24, %r128, 4;
	add.s64 	%rd25, %rd1, %rd24;
	ld.global.f32 	%f35, [%rd25];
	fma.rn.f32 	%f36, %f1, %f35, %f34;
	mul.wide.u32 	%rd26, %r127, 4;
	add.s64 	%rd27, %rd1, %rd26;
	ld.global.f32 	%f37, [%rd27];
	fma.rn.f32 	%f38, %f1, %f37, %f36;
	mul.wide.u32 	%rd28, %r126, 4;
	add.s64 	%rd29, %rd1, %rd28;
	ld.global.f32 	%f39, [%rd29];
	fma.rn.f32 	%f40, %f1, %f39, %f38;
	mul.wide.u32 	%rd30, %r125, 4;
	add.s64 	%rd31, %rd1, %rd30;
	ld.global.f32 	%f41, [%rd31];
	fma.rn.f32 	%f42, %f1, %f41, %f40;
	mul.wide.u32 	%rd32, %r124, 4;
	add.s64 	%rd33, %rd1, %rd32;
	ld.global.f32 	%f43, [%rd33];
	fma.rn.f32 	%f44, %f1, %f43, %f42;
	mul.wide.u32 	%rd34, %r123, 4;
	add.s64 	%rd35, %rd1, %rd34;
	ld.global.f32 	%f45, [%rd35];
	fma.rn.f32 	%f46, %f1, %f45, %f44;
	mul.wide.u32 	%rd36, %r122, 4;
	add.s64 	%rd37, %rd1, %rd36;
	ld.global.f32 	%f47, [%rd37];
	fma.rn.f32 	%f48, %f1, %f47, %f46;
	mul.wide.u32 	%rd38, %r121, 4;
	add.s64 	%rd39, %rd1, %rd38;
	ld.global.f32 	%f49, [%rd39];
	fma.rn.f32 	%f84, %f1, %f49, %f48;
	add.s32 	%r136, %r136, 16;
	shl.b32 	%r105, %r2, 4;
	add.s32 	%r135, %r135, %r105;
	add.s32 	%r134, %r134, %r105;
	add.s32 	%r133, %r133, %r105;
	add.s32 	%r132, %r132, %r105;
	add.s32 	%r131, %r131, %r105;
	add.s32 	%r130, %r130, %r105;
	add.s32 	%r129, %r129, %r105;
	add.s32 	%r128, %r128, %r105;
	add.s32 	%r127, %r127, %r105;
	add.s32 	%r126, %r126, %r105;
	add.s32 	%r125, %r125, %r105;
	add.s32 	%r124, %r124, %r105;
	add.s32 	%r123, %r123, %r105;
	add.s32 	%r122, %r122, %r105;
	add.s32 	%r121, %r121, %r105;
	add.s32 	%r120, %r120, %r105;
	setp.ne.s32 	%p7, %r136, 0;
	@%p7 bra 	$L__BB3_4;
$L__BB3_5:
	and.b32  	%r61, %r6, 15;
	setp.eq.s32 	%p8, %r61, 0;
	@%p8 bra 	$L__BB3_14;
	and.b32  	%r62, %r6, 7;
	setp.lt.u32 	%p9, %r61, 8;
	@%p9 bra 	$L__BB3_8;
	mad.lo.s32 	%r106, %r138, %r2, %r8;
	mul.wide.u32 	%rd40, %r106, 4;
	add.s64 	%rd41, %rd1, %rd40;
	ld.global.f32 	%f51, [%rd41];
	fma.rn.f32 	%f52, %f1, %f51, %f84;
	add.s32 	%r107, %r106, %r2;
	mul.wide.u32 	%rd42, %r107, 4;
	add.s64 	%rd43, %rd1, %rd42;
	ld.global.f32 	%f53, [%rd43];
	fma.rn.f32 	%f54, %f1, %f53, %f52;
	add.s32 	%r108, %r107, %r2;
	mul.wide.u32 	%rd44, %r108, 4;
	add.s64 	%rd45, %rd1, %rd44;
	ld.global.f32 	%f55, [%rd45];
	fma.rn.f32 	%f56, %f1, %f55, %f54;
	add.s32 	%r109, %r108, %r2;
	mul.wide.u32 	%rd46, %r109, 4;
	add.s64 	%rd47, %rd1, %rd46;
	ld.global.f32 	%f57, [%rd47];
	fma.rn.f32 	%f58, %f1, %f57, %f56;
	add.s32 	%r110, %r109, %r2;
	mul.wide.u32 	%rd48, %r110, 4;
	add.s64 	%rd49, %rd1, %rd48;
	ld.global.f32 	%f59, [%rd49];
	fma.rn.f32 	%f60, %f1, %f59, %f58;
	add.s32 	%r111, %r110, %r2;
	mul.wide.u32 	%rd50, %r111, 4;
	add.s64 	%rd51, %rd1, %rd50;
	ld.global.f32 	%f61, [%rd51];
	fma.rn.f32 	%f62, %f1, %f61, %f60;
	add.s32 	%r112, %r111, %r2;
	mul.wide.u32 	%rd52, %r112, 4;
	add.s64 	%rd53, %rd1, %rd52;
	ld.global.f32 	%f63, [%rd53];
	fma.rn.f32 	%f64, %f1, %f63, %f62;
	add.s32 	%r113, %r112, %r2;
	mul.wide.u32 	%rd54, %r113, 4;
	add.s64 	%rd55, %rd1, %rd54;
	ld.global.f32 	%f65, [%rd55];
	fma.rn.f32 	%f84, %f1, %f65, %f64;
	add.s32 	%r138, %r138, 8;
$L__BB3_8:
	setp.eq.s32 	%p10, %r62, 0;
	@%p10 bra 	$L__BB3_14;
	and.b32  	%r65, %r6, 3;
	setp.lt.u32 	%p11, %r62, 4;
	@%p11 bra 	$L__BB3_11;
	mad.lo.s32 	%r114, %r138, %r2, %r8;
	mul.wide.u32 	%rd56, %r114, 4;
	add.s64 	%rd57, %rd1, %rd56;
	ld.global.f32 	%f67, [%rd57];
	fma.rn.f32 	%f68, %f1, %f67, %f84;
	add.s32 	%r115, %r114, %r2;
	mul.wide.u32 	%rd58, %r115, 4;
	add.s64 	%rd59, %rd1, %rd58;
	ld.global.f32 	%f69, [%rd59];
	fma.rn.f32 	%f70, %f1, %f69, %f68;
	add.s32 	%r116, %r115, %r2;
	mul.wide.u32 	%rd60, %r116, 4;
	add.s64 	%rd61, %rd1, %rd60;
	ld.global.f32 	%f71, [%rd61];
	fma.rn.f32 	%f72, %f1, %f71, %f70;
	add.s32 	%r117, %r116, %r2;
	mul.wide.u32 	%rd62, %r117, 4;
	add.s64 	%rd63, %rd1, %rd62;
	ld.global.f32 	%f73, [%rd63];
	fma.rn.f32 	%f84, %f1, %f73, %f72;
	add.s32 	%r138, %r138, 4;
$L__BB3_11:
	setp.eq.s32 	%p12, %r65, 0;
	@%p12 bra 	$L__BB3_14;
	add.s32 	%r118, %r3, %r138;
	mad.lo.s32 	%r119, %r2, %r118, %r4;
	add.s32 	%r141, %r119, %r7;
	neg.s32 	%r140, %r65;
$L__BB3_13:
	.pragma "nounroll";
	mul.wide.u32 	%rd64, %r141, 4;
	add.s64 	%rd65, %rd1, %rd64;
	ld.global.f32 	%f74, [%rd65];
	fma.rn.f32 	%f84, %f1, %f74, %f84;
	add.s32 	%r141, %r141, %r2;
	add.s32 	%r140, %r140, 1;
	setp.ne.s32 	%p13, %r140, 0;
	@%p13 bra 	$L__BB3_13;
$L__BB3_14:
	ld.param.u64 	%rd69, [_Z6matvecPKfS0_Pfjj_param_2];
	bar.sync 	0;
	cvta.to.global.u64 	%rd66, %rd69;
	mul.wide.s32 	%rd67, %r1, 4;
	add.s64 	%rd68, %rd66, %rd67;
	atom.global.add.f32 	%f75, [%rd68], %f84;
$L__BB3_15:
	ret;

}
	// .globl	_Z7matvecTPKfS0_Pfjj
.visible .entry _Z7matvecTPKfS0_Pfjj(
	.param .u64 .ptr .align 1 _Z7matvecTPKfS0_Pfjj_param_0,
	.param .u64 .ptr .align 1 _Z7matvecTPKfS0_Pfjj_param_1,
	.param .u64 .ptr .align 1 _Z7matvecTPKfS0_Pfjj_param_2,
	.param .u32 _Z7matvecTPKfS0_Pfjj_param_3,
	.param .u32 _Z7matvecTPKfS0_Pfjj_param_4
)
{
	.reg .pred 	%p<14>;
	.reg .b32 	%r<131>;
	.reg .b32 	%f<85>;
	.reg .b64 	%rd<69>;

	ld.param.u64 	%rd4, [_Z7matvecTPKfS0_Pfjj_param_0];
	ld.param.u64 	%rd2, [_Z7matvecTPKfS0_Pfjj_param_1];
	ld.param.u64 	%rd3, [_Z7matvecTPKfS0_Pfjj_param_2];
	ld.param.u32 	%r76, [_Z7matvecTPKfS0_Pfjj_param_3];
	ld.param.u32 	%r75, [_Z7matvecTPKfS0_Pfjj_param_4];
	cvta.to.global.u64 	%rd1, %rd4;
	mov.u32 	%r77, %ntid.x;
	mov.u32 	%r78, %ctaid.x;
	mul.lo.s32 	%r1, %r77, %r78;
	mov.u32 	%r2, %tid.x;
	add.s32 	%r3, %r1, %r2;
	mov.u32 	%r4, %ntid.y;
	mov.u32 	%r79, %ctaid.y;
	mov.u32 	%r80, %tid.y;
	mad.lo.s32 	%r81, %r4, %r79, %r80;
	setp.ge.u32 	%p1, %r3, %r75;
	setp.ge.u32 	%p2, %r81, %r76;
	or.pred  	%p3, %p1, %p2;
	@%p3 bra 	$L__BB4_15;
	cvta.to.global.u64 	%rd5, %rd2;
	add.s32 	%r82, %r4, %r76;
	add.s32 	%r83, %r82, -1;
	div.u32 	%r84, %r83, %r4;
	add.s32 	%r85, %r84, -1;
	mad.lo.s32 	%r86, %r85, %r4, %r81;
	setp.ge.u32 	%p4, %r86, %r76;
	selp.s32 	%r87, -1, 0, %p4;
	add.s32 	%r6, %r84, %r87;
	mul.wide.s32 	%rd6, %r3, 4;
	add.s64 	%rd7, %rd5, %rd6;
	ld.global.f32 	%f1, [%rd7];
	setp.eq.s32 	%p5, %r6, 0;
	mov.f32 	%f84, 0f00000000;
	@%p5 bra 	$L__BB4_14;
	mul.lo.s32 	%r7, %r75, %r81;
	add.s32 	%r8, %r7, %r3;
	setp.lt.u32 	%p6, %r6, 16;
	mov.f32 	%f84, 0f00000000;
	mov.b32 	%r127, 0;
	@%p6 bra 	$L__BB4_5;
	and.b32  	%r89, %r6, -16;
	neg.s32 	%r125, %r89;
	add.s32 	%r90, %r2, %r4;
	add.s32 	%r91, %r90, %r1;
	add.s32 	%r124, %r91, %r7;
	shl.b32 	%r92, %r4, 1;
	add.s32 	%r123, %r8, %r92;
	mad.lo.s32 	%r122, %r4, 3, %r8;
	shl.b32 	%r93, %r4, 2;
	add.s32 	%r121, %r8, %r93;
	mad.lo.s32 	%r120, %r4, 5, %r8;
	mad.lo.s32 	%r119, %r4, 6, %r8;
	mad.lo.s32 	%r118, %r4, 7, %r8;
	shl.b32 	%r94, %r4, 3;
	add.s32 	%r117, %r8, %r94;
	mad.lo.s32 	%r116, %r4, 9, %r8;
	mad.lo.s32 	%r115, %r4, 10, %r8;
	mad.lo.s32 	%r114, %r4, 11, %r8;
	mad.lo.s32 	%r113, %r4, 12, %r8;
	mad.lo.s32 	%r112, %r4, 13, %r8;
	mad.lo.s32 	%r111, %r4, 14, %r8;
	mad.lo.s32 	%r110, %r4, 15, %r8;
	mov.f32 	%f84, 0f00000000;
	mov.u32 	%r109, %r8;
$L__BB4_4:
	.pragma "nounroll";
	and.b32  	%r127, %r6, -16;
	mul.wide.u32 	%rd8, %r109, 4;
	add.s64 	%rd9, %rd1, %rd8;
	ld.global.f32 	%f19, [%rd9];
	fma.rn.f32 	%f20, %f1, %f19, %f84;
	mul.wide.u32 	%rd10, %r124, 4;
	add.s64 	%rd11, %rd1, %rd10;
	ld.global.f32 	%f21, [%rd11];
	fma.rn.f32 	%f22, %f1, %f21, %f20;
	mul.wide.u32 	%rd12, %r123, 4;
	add.s64 	%rd13, %rd1, %rd12;
	ld.global.f32 	%f23, [%rd13];
	fma.rn.f32 	%f24, %f1, %f23, %f22;
	mul.wide.u32 	%rd14, %r122, 4;
	add.s64 	%rd15, %rd1, %rd14;
	ld.global.f32 	%f25, [%rd15];
	fma.rn.f32 	%f26, %f1, %f25, %f24;
	mul.wide.u32 	%rd16, %r121, 4;
	add.s64 	%rd17, %rd1, %rd16;
	ld.global.f32 	%f27, [%rd17];
	fma.rn.f32 	%f28, %f1, %f27, %f26;
	mul.wide.u32 	%rd18, %r120, 4;
	add.s64 	%rd19, %rd1, %rd18;
	ld.global.f32 	%f29, [%rd19];
	fma.rn.f32 	%f30, %f1, %f29, %f28;
	mul.wide.u32 	%rd20, %r119, 4;
	add.s64 	%rd21, %rd1, %rd20;
	ld.global.f32 	%f31, [%rd21];
	fma.rn.f32 	%f32, %f1, %f31, %f30;
	mul.wide.u32 	%rd22, %r118, 4;
	add.s64 	%rd23, %rd1, %rd22;
	ld.global.f32 	%f33, [%rd23];
	fma.rn.f32 	%f34, %f1, %f33, %f32;
	mul.wide.u32 	%rd24, %r117, 4;
	add.s64 	%rd25, %rd1, %rd24;
	ld.global.f32 	%f35, [%rd25];
	fma.rn.f32 	%f36, %f1, %f35, %f34;
	mul.wide.u32 	%rd26, %r116, 4;
	add.s64 	%rd27, %rd1, %rd26;
	ld.global.f32 	%f37, [%rd27];
	fma.rn.f32 	%f38, %f1, %f37, %f36;
	mul.wide.u32 	%rd28, %r115, 4;
	add.s64 	%rd29, %rd1, %rd28;
	ld.global.f32 	%f39, [%rd29];
	fma.rn.f32 	%f40, %f1, %f39, %f38;
	mul.wide.u32 	%rd30, %r114, 4;
	add.s64 	%rd31, %rd1, %rd30;
	ld.global.f32 	%f41, [%rd31];
	fma.rn.f32 	%f42, %f1, %f41, %f40;
	mul.wide.u32 	%rd32, %r113, 4;
	add.s64 	%rd33, %rd1, %rd32;
	ld.global.f32 	%f43, [%rd33];
	fma.rn.f32 	%f44, %f1, %f43, %f42;
	mul.wide.u32 	%rd34, %r112, 4;
	add.s64 	%rd35, %rd1, %rd34;
	ld.global.f32 	%f45, [%rd35];
	fma.rn.f32 	%f46, %f1, %f45, %f44;
	mul.wide.u32 	%rd36, %r111, 4;
	add.s64 	%rd37, %rd1, %rd36;
	ld.global.f32 	%f47, [%rd37];
	fma.rn.f32 	%f48, %f1, %f47, %f46;
	mul.wide.u32 	%rd38, %r110, 4;
	add.s64 	%rd39, %rd1, %rd38;
	ld.global.f32 	%f49, [%rd39];
	fma.rn.f32 	%f84, %f1, %f49, %f48;
	add.s32 	%r125, %r125, 16;
	shl.b32 	%r95, %r4, 4;
	add.s32 	%r124, %r124, %r95;
	add.s32 	%r123, %r123, %r95;
	add.s32 	%r122, %r122, %r95;
	add.s32 	%r121, %r121, %r95;
	add.s32 	%r120, %r120, %r95;
	add.s32 	%r119, %r119, %r95;
	add.s32 	%r118, %r118, %r95;
	add.s32 	%r117, %r117, %r95;
	add.s32 	%r116, %r116, %r95;
	add.s32 	%r115, %r115, %r95;
	add.s32 	%r114, %r114, %r95;
	add.s32 	%r113, %r113, %r95;
	add.s32 	%r112, %r112, %r95;
	add.s32 	%r111, %r111, %r95;
	add.s32 	%r110, %r110, %r95;
	add.s32 	%r109, %r109, %r95;
	setp.ne.s32 	%p7, %r125, 0;
	@%p7 bra 	$L__BB4_4;
$L__BB4_5:
	and.b32  	%r61, %r6, 15;
	setp.eq.s32 	%p8, %r61, 0;
	@%p8 bra 	$L__BB4_14;
	and.b32  	%r62, %r6, 7;
	setp.lt.u32 	%p9, %r61, 8;
	@%p9 bra 	$L__BB4_8;
	mad.lo.s32 	%r96, %r127, %r4, %r8;
	mul.wide.u32 	%rd40, %r96, 4;
	add.s64 	%rd41, %rd1, %rd40;
	ld.global.f32 	%f51, [%rd41];
	fma.rn.f32 	%f52, %f1, %f51, %f84;
	add.s32 	%r97, %r96, %r4;
	mul.wide.u32 	%rd42, %r97, 4;
	add.s64 	%rd43, %rd1, %rd42;
	ld.global.f32 	%f53, [%rd43];
	fma.rn.f32 	%f54, %f1, %f53, %f52;
	add.s32 	%r98, %r97, %r4;
	mul.wide.u32 	%rd44, %r98, 4;
	add.s64 	%rd45, %rd1, %rd44;
	ld.global.f32 	%f55, [%rd45];
	fma.rn.f32 	%f56, %f1, %f55, %f54;
	add.s32 	%r99, %r98, %r4;
	mul.wide.u32 	%rd46, %r99, 4;
	add.s64 	%rd47, %rd1, %rd46;
	ld.global.f32 	%f57, [%rd47];
	fma.rn.f32 	%f58, %f1, %f57, %f56;
	add.s32 	%r100, %r99, %r4;
	mul.wide.u32 	%rd48, %r100, 4;
	add.s64 	%rd49, %rd1, %rd48;
	ld.global.f32 	%f59, [%rd49];
	fma.rn.f32 	%f60, %f1, %f59, %f58;
	add.s32 	%r101, %r100, %r4;
	mul.wide.u32 	%rd50, %r101, 4;
	add.s64 	%rd51, %rd1, %rd50;
	ld.global.f32 	%f61, [%rd51];
	fma.rn.f32 	%f62, %f1, %f61, %f60;
	add.s32 	%r102, %r101, %r4;
	mul.wide.u32 	%rd52, %r102, 4;
	add.s64 	%rd53, %rd1, %rd52;
	ld.global.f32 	%f63, [%rd53];
	fma.rn.f32 	%f64, %f1, %f63, %f62;
	add.s32 	%r103, %r102, %r4;
	mul.wide.u32 	%rd54, %r103, 4;
	add.s64 	%rd55, %rd1, %rd54;
	ld.global.f32 	%f65, [%rd55];
	fma.rn.f32 	%f84, %f1, %f65, %f64;
	add.s32 	%r127, %r127, 8;
$L__BB4_8:
	setp.eq.s32 	%p10, %r62, 0;
	@%p10 bra 	$L__BB4_14;
	and.b32  	%r65, %r6, 3;
	setp.lt.u32 	%p11, %r62, 4;
	@%p11 bra 	$L__BB4_11;
	mad.lo.s32 	%r104, %r127, %r4, %r8;
	mul.wide.u32 	%rd56, %r104, 4;
	add.s64 	%rd57, %rd1, %rd56;
	ld.global.f32 	%f67, [%rd57];
	fma.rn.f32 	%f68, %f1, %f67, %f84;
	add.s32 	%r105, %r104, %r4;
	mul.wide.u32 	%rd58, %r105, 4;
	add.s64 	%rd59, %rd1, %rd58;
	ld.global.f32 	%f69, [%rd59];
	fma.rn.f32 	%f70, %f1, %f69, %f68;
	add.s32 	%r106, %r105, %r4;
	mul.wide.u32 	%rd60, %r106, 4;
	add.s64 	%rd61, %rd1, %rd60;
	ld.global.f32 	%f71, [%rd61];
	fma.rn.f32 	%f72, %f1, %f71, %f70;
	add.s32 	%r107, %r106, %r4;
	mul.wide.u32 	%rd62, %r107, 4;
	add.s64 	%rd63, %rd1, %rd62;
	ld.global.f32 	%f73, [%rd63];
	fma.rn.f32 	%f84, %f1, %f73, %f72;
	add.s32 	%r127, %r127, 4;
$L__BB4_11:
	setp.eq.s32 	%p12, %r65, 0;
	@%p12 bra 	$L__BB4_14;
	mad.lo.s32 	%r108, %r4, %r127, %r3;
	add.s32 	%r130, %r108, %r7;
	neg.s32 	%r129, %r65;
$L__BB4_13:
	.pragma "nounroll";
	mul.wide.u32 	%rd64, %r130, 4;
	add.s64 	%rd65, %rd1, %rd64;
	ld.global.f32 	%f74, [%rd65];
	fma.rn.f32 	%f84, %f1, %f74, %f84;
	add.s32 	%r130, %r130, %r4;
	add.s32 	%r129, %r129, 1;
	setp.ne.s32 	%p13, %r129, 0;
	@%p13 bra 	$L__BB4_13;
$L__BB4_14:
	bar.sync 	0;
	cvta.to.global.u64 	%rd66, %rd3;
	mul.wide.s32 	%rd67, %r3, 4;
	add.s64 	%rd68, %rd66, %rd67;
	atom.global.add.f32 	%f75, [%rd68], %f84;
$L__BB4_15:
	ret;

}


// ===== COMPILED SASS (sm_100) =====

	.target	sm_100

	.elftype	@"ET_EXEC"


//--------------------- .note.nv.tkinfo           --------------------------
	.section	.note.nv.tkinfo,"",@"SHT_NOTE"
	.sectionflags	@"SHF_NOTE_NV_TKINFO"
	.tkinfo
        /*0018*/ 	.word	0x00000002
        /*0030*/ 	.string	""
        /*0030*/ 	.string	"ptxas"
        /*0030*/ 	.string	"Cuda compilation tools, release 13.0, V13.0.88"
        /*0030*/ 	.string	"Build cuda_13.0.r13.0/compiler.36424714_0"
        /*0030*/ 	.string	"-arch sm_100 -m 64 "



//--------------------- .note.nv.cuinfo           --------------------------
	.section	.note.nv.cuinfo,"",@"SHT_NOTE"
	.sectionflags	@"SHF_NOTE_NV_CUINFO"
        /*0018*/ 	.short	0x0002
        /*001a*/ 	.short	0x0064
        /*001c*/ 	.short	0x0082
	.zero		2


//--------------------- .nv.info                  --------------------------
	.section	.nv.info,"",@"SHT_CUDA_INFO"
	.align	4


	//----- nvinfo : EIATTR_REGCOUNT
	.align		4
        /*0000*/ 	.byte	0x04, 0x2f
        /*0002*/ 	.short	(.L_1 - .L_0)
	.align		4
.L_0:
        /*0004*/ 	.word	index@(_Z10set_vectorifPf)
        /*0008*/ 	.word	0x0000000a


	//----- nvinfo : EIATTR_FRAME_SIZE
	.align		4
.L_1:
        /*000c*/ 	.byte	0x04, 0x11
        /*000e*/ 	.short	(.L_3 - .L_2)
	.align		4
.L_2:
        /*0010*/ 	.word	index@(_Z10set_vectorifPf)
        /*0014*/ 	.word	0x00000000


	//----- nvinfo : EIATTR_REGCOUNT
	.align		4
.L_3:
        /*0018*/ 	.byte	0x04, 0x2f
        /*001a*/ 	.short	(.L_5 - .L_4)
	.align		4
.L_4:
        /*001c*/ 	.word	index@(_Z17set_vector_risingifPf)
        /*0020*/ 	.word	0x00000008


	//----- nvinfo : EIATTR_FRAME_SIZE
	.align		4
.L_5:
        /*0024*/ 	.byte	0x04, 0x11
        /*0026*/ 	.short	(.L_7 - .L_6)
	.align		4
.L_6:
        /*0028*/ 	.word	index@(_Z17set_vector_risingifPf)
        /*002c*/ 	.word	0x00000000


	//----- nvinfo : EIATTR_REGCOUNT
	.align		4
.L_7:
        /*0030*/ 	.byte	0x04, 0x2f
        /*0032*/ 	.short	(.L_9 - .L_8)
	.align		4
.L_8:
        /*0034*/ 	.word	index@(_Z6matmatPKfS0_Pfjjj)
        /*0038*/ 	.word	0x00000030


	//----- nvinfo : EIATTR_FRAME_SIZE
	.align		4
.L_9:
        /*003c*/ 	.byte	0x04, 0x11
        /*003e*/ 	.short	(.L_11 - .L_10)
	.align		4
.L_10:
        /*0040*/ 	.word	index@(_Z6matmatPKfS0_Pfjjj)
        /*0044*/ 	.word	0x00000000


	//----- nvinfo : EIATTR_REGCOUNT
	.align		4
.L_11:
        /*0048*/ 	.byte	0x04, 0x2f
        /*004a*/ 	.short	(.L_13 - .L_12)
	.align		4
.L_12:
        /*004c*/ 	.word	index@(_Z6matvecPKfS0_Pfjj)
        /*0050*/ 	.word	0x00000028


	//----- nvinfo : EIATTR_FRAME_SIZE
	.align		4
.L_13:
        /*0054*/ 	.byte	0x04, 0x11
        /*0056*/ 	.short	(.L_15 - .L_14)
	.align		4
.L_14:
        /*0058*/ 	.word	index@(_Z6matvecPKfS0_Pfjj)
        /*005c*/ 	.word	0x00000000


	//----- nvinfo : EIATTR_REGCOUNT
	.align		4
.L_15:
        /*0060*/ 	.byte	0x04, 0x2f
        /*0062*/ 	.short	(.L_17 - .L_16)
	.align		4
.L_16:
        /*0064*/ 	.word	index@(_Z7matvecTPKfS0_Pfjj)
        /*0068*/ 	.word	0x00000028


	//----- nvinfo : EIATTR_FRAME_SIZE
	.align		4
.L_17:
        /*006c*/ 	.byte	0x04, 0x11
        /*006e*/ 	.short	(.L_19 - .L_18)
	.align		4
.L_18:
        /*0070*/ 	.word	index@(_Z7matvecTPKfS0_Pfjj)
        /*0074*/ 	.word	0x00000000


	//----- nvinfo : EIATTR_MIN_STACK_SIZE
	.align		4
.L_19:
        /*0078*/ 	.byte	0x04, 0x12
        /*007a*/ 	.short	(.L_21 - .L_20)
	.align		4
.L_20:
        /*007c*/ 	.word	index@(_Z7matvecTPKfS0_Pfjj)
        /*0080*/ 	.word	0x00000000


	//----- nvinfo : EIATTR_MIN_STACK_SIZE
	.align		4
.L_21:
        /*0084*/ 	.byte	0x04, 0x12
        /*0086*/ 	.short	(.L_23 - .L_22)
	.align		4
.L_22:
        /*0088*/ 	.word	index@(_Z6matvecPKfS0_Pfjj)
        /*008c*/ 	.word	0x00000000


	//----- nvinfo : EIATTR_MIN_STACK_SIZE
	.align		4
.L_23:
        /*0090*/ 	.byte	0x04, 0x12
        /*0092*/ 	.short	(.L_25 - .L_24)
	.align		4
.L_24:
        /*0094*/ 	.word	index@(_Z6matmatPKfS0_Pfjjj)
        /*0098*/ 	.word	0x00000000


	//----- nvinfo : EIATTR_MIN_STACK_SIZE
	.align		4
.L_25:
        /*009c*/ 	.byte	0x04, 0x12
        /*009e*/ 	.short	(.L_27 - .L_26)
	.align		4
.L_26:
        /*00a0*/ 	.word	index@(_Z17set_vector_risingifPf)
        /*00a4*/ 	.word	0x00000000


	//----- nvinfo : EIATTR_MIN_STACK_SIZE
	.align		4
.L_27:
        /*00a8*/ 	.byte	0x04, 0x12
        /*00aa*/ 	.short	(.L_29 - .L_28)
	.align		4
.L_28:
        /*00ac*/ 	.word	index@(_Z10set_vectorifPf)
        /*00b0*/ 	.word	0x00000000
.L_29:


//--------------------- .nv.compat                --------------------------
	.section	.nv.compat,"",@"SHT_CUDA_COMPAT_INFO"
	.align	4
        /*0000*/ 	.byte	0x02, 0x09, 0x00, 0x00, 0x02, 0x02, 0x01, 0x00, 0x02, 0x05, 0x05, 0x00, 0x03, 0x07, 0x01, 0x01
        /*0010*/ 	.byte	0x02, 0x03, 0x00, 0x00, 0x02, 0x06, 0x01, 0x00, 0x04, 0x0b, 0x08, 0x00, 0x09, 0x00, 0x00, 0x00
        /*0020*/ 	.byte	0x00, 0x00, 0x00, 0x00


//--------------------- .nv.info._Z7matvecTPKfS0_Pfjj --------------------------
	.section	.nv.info._Z7matvecTPKfS0_Pfjj,"",@"SHT_CUDA_INFO"
	.sectionflags	@""
	.align	4


	//----- nvinfo : EIATTR_CUDA_API_VERSION
	.align		4
        /*0000*/ 	.byte	0x04, 0x37
        /*0002*/ 	.short	(.L_31 - .L_30)
.L_30:
        /*0004*/ 	.word	0x00000082


	//----- nvinfo : EIATTR_KPARAM_INFO
	.align		4
.L_31:
        /*0008*/ 	.byte	0x04, 0x17
        /*000a*/ 	.short	(.L_33 - .L_32)
.L_32:
        /*000c*/ 	.word	0x00000000
        /*0010*/ 	.short	0x0004
        /*0012*/ 	.short	0x001c
        /*0014*/ 	.byte	0x00, 0xf0, 0x11, 0x00


	//----- nvinfo : EIATTR_KPARAM_INFO
	.align		4
.L_33:
        /*0018*/ 	.byte	0x04, 0x17
        /*001a*/ 	.short	(.L_35 - .L_34)
.L_34:
        /*001c*/ 	.word	0x00000000
        /*0020*/ 	.short	0x0003
        /*0022*/ 	.short	0x0018
        /*0024*/ 	.byte	0x00, 0xf0, 0x11, 0x00


	//----- nvinfo : EIATTR_KPARAM_INFO
	.align		4
.L_35:
        /*0028*/ 	.byte	0x04, 0x17
        /*002a*/ 	.short	(.L_37 - .L_36)
.L_36:
        /*002c*/ 	.word	0x00000000
        /*0030*/ 	.short	0x0002
        /*0032*/ 	.short	0x0010
        /*0034*/ 	.byte	0x00, 0xf5, 0x21, 0x00


	//----- nvinfo : EIATTR_KPARAM_INFO
	.align		4
.L_37:
        /*0038*/ 	.byte	0x04, 0x17
        /*003a*/ 	.short	(.L_39 - .L_38)
.L_38:
        /*003c*/ 	.word	0x00000000
        /*0040*/ 	.short	0x0001
        /*0042*/ 	.short	0x0008
        /*0044*/ 	.byte	0x00, 0xf5, 0x21, 0x00


	//----- nvinfo : EIATTR_KPARAM_INFO
	.align		4
.L_39:
        /*0048*/ 	.byte	0x04, 0x17
        /*004a*/ 	.short	(.L_41 - .L_40)
.L_40:
        /*004c*/ 	.word	0x00000000
        /*0050*/ 	.short	0x0000
        /*0052*/ 	.short	0x0000
        /*0054*/ 	.byte	0x00, 0xf5, 0x21, 0x00


	//----- nvinfo : EIATTR_SPARSE_MMA_MASK
	.align		4
.L_41:
        /*0058*/ 	.byte	0x03, 0x50
        /*005a*/ 	.short	0x0000


	//----- nvinfo : EIATTR_MAXREG_COUNT
	.align		4
        /*005c*/ 	.byte	0x03, 0x1b
        /*005e*/ 	.short	0x00ff


	//----- nvinfo : EIATTR_NUM_BARRIERS
	.align		4
        /*0060*/ 	.byte	0x02, 0x4c
        /*0062*/ 	.byte	0x01
	.zero		1


	//----- nvinfo : EIATTR_MERCURY_ISA_VERSION
	.align		4
        /*0064*/ 	.byte	0x03, 0x5f
        /*0066*/ 	.short	0x0101


	//----- nvinfo : EIATTR_VRC_CTA_INIT_COUNT
	.align		4
        /*0068*/ 	.byte	0x02, 0x4a
	.zero		1
	.zero		1


	//----- nvinfo : EIATTR_EXIT_INSTR_OFFSETS
	.align		4
        /*006c*/ 	.byte	0x04, 0x1c
        /*006e*/ 	.short	(.L_43 - .L_42)


	//   ....[0]....
.L_42:
        /*0070*/ 	.word	0x000000d0


	//   ....[1]....
        /*0074*/ 	.word	0x00000e20


	//----- nvinfo : EIATTR_CRS_STACK_SIZE
	.align		4
.L_43:
        /*0078*/ 	.byte	0x04, 0x1e
        /*007a*/ 	.short	(.L_45 - .L_44)
.L_44:
        /*007c*/ 	.word	0x00000000


	//----- nvinfo : EIATTR_CBANK_PARAM_SIZE
	.align		4
.L_45:
        /*0080*/ 	.byte	0x03, 0x19
        /*0082*/ 	.short	0x0020


	//----- nvinfo : EIATTR_PARAM_CBANK
	.align		4
        /*0084*/ 	.byte	0x04, 0x0a
        /*0086*/ 	.short	(.L_47 - .L_46)
	.align		4
.L_46:
        /*0088*/ 	.word	index@(.nv.constant0._Z7matvecTPKfS0_Pfjj)
        /*008c*/ 	.short	0x0380
        /*008e*/ 	.short	0x0020


	//----- nvinfo : EIATTR_SW_WAR
	.align		4
.L_47:
        /*0090*/ 	.byte	0x04, 0x36
        /*0092*/ 	.short	(.L_49 - .L_48)
.L_48:
        /*0094*/ 	.word	0x00000008
.L_49:


//--------------------- .nv.info._Z6matvecPKfS0_Pfjj --------------------------
	.section	.nv.info._Z6matvecPKfS0_Pfjj,"",@"SHT_CUDA_INFO"
	.sectionflags	@""
	.align	4


	//----- nvinfo : EIATTR_CUDA_API_VERSION
	.align		4
        /*0000*/ 	.byte	0x04, 0x37
        /*0002*/ 	.short	(.L_51 - .L_50)
.L_50:
        /*0004*/ 	.word	0x00000082


	//----- nvinfo : EIATTR_KPARAM_INFO
	.align		4
.L_51:
        /*0008*/ 	.byte	0x04, 0x17
        /*000a*/ 	.short	(.L_53 - .L_52)
.L_52:
        /*000c*/ 	.word	0x00000000
        /*0010*/ 	.short	0x0004
        /*0012*/ 	.short	0x001c
        /*0014*/ 	.byte	0x00, 0xf0, 0x11, 0x00


	//----- nvinfo : EIATTR_KPARAM_INFO
	.align		4
.L_53:
        /*0018*/ 	.byte	0x04, 0x17
        /*001a*/ 	.short	(.L_55 - .L_54)
.L_54:
        /*001c*/ 	.word	0x00000000
        /*0020*/ 	.short	0x0003
        /*0022*/ 	.short	0x0018
        /*0024*/ 	.byte	0x00, 0xf0, 0x11, 0x00


	//----- nvinfo : EIATTR_KPARAM_INFO
	.align		4
.L_55:
        /*0028*/ 	.byte	0x04, 0x17
        /*002a*/ 	.short	(.L_57 - .L_56)
.L_56:
        /*002c*/ 	.word	0x00000000
        /*0030*/ 	.short	0x0002
        /*0032*/ 	.short	0x0010
        /*0034*/ 	.byte	0x00, 0xf5, 0x21, 0x00


	//----- nvinfo : EIATTR_KPARAM_INFO
	.align		4
.L_57:
        /*0038*/ 	.byte	0x04, 0x17
        /*003a*/ 	.short	(.L_59 - .L_58)
.L_58:
        /*003c*/ 	.word	0x00000000
        /*0040*/ 	.short	0x0001
        /*0042*/ 	.short	0x0008
        /*0044*/ 	.byte	0x00, 0xf5, 0x21, 0x00


	//----- nvinfo : EIATTR_KPARAM_INFO
	.align		4
.L_59:
        /*0048*/ 	.byte	0x04, 0x17
        /*004a*/ 	.short	(.L_61 - .L_60)
.L_60:
        /*004c*/ 	.word	0x00000000
        /*0050*/ 	.short	0x0000
        /*0052*/ 	.short	0x0000
        /*0054*/ 	.byte	0x00, 0xf5, 0x21, 0x00


	//----- nvinfo : EIATTR_SPARSE_MMA_MASK
	.align		4
.L_61:
        /*0058*/ 	.byte	0x03, 0x50
        /*005a*/ 	.short	0x0000


	//----- nvinfo : EIATTR_MAXREG_COUNT
	.align		4
        /*005c*/ 	.byte	0x03, 0x1b
        /*005e*/ 	.short	0x00ff


	//----- nvinfo : EIATTR_NUM_BARRIERS
	.align		4
        /*0060*/ 	.byte	0x02, 0x4c
        /*0062*/ 	.byte	0x01
	.zero		1


	//----- nvinfo : EIATTR_MERCURY_ISA_VERSION
	.align		4
        /*0064*/ 	.byte	0x03, 0x5f
        /*0066*/ 	.short	0x0101


	//----- nvinfo : EIATTR_VRC_CTA_INIT_COUNT
	.align		4
        /*0068*/ 	.byte	0x02, 0x4a
	.zero		1
	.zero		1


	//----- nvinfo : EIATTR_EXIT_INSTR_OFFSETS
	.align		4
        /*006c*/ 	.byte	0x04, 0x1c
        /*006e*/ 	.short	(.L_63 - .L_62)


	//   ....[0]....
.L_62:
        /*0070*/ 	.word	0x000000c0


	//   ....[1]....
        /*0074*/ 	.word	0x00000f20


	//----- nvinfo : EIATTR_CRS_STACK_SIZE
	.align		4
.L_63:
        /*0078*/ 	.byte	0x04, 0x1e
        /*007a*/ 	.short	(.L_65 - .L_64)
.L_64:
        /*007c*/ 	.word	0x00000000


	//----- nvinfo : EIATTR_CBANK_PARAM_SIZE
	.align		4
.L_65:
        /*0080*/ 	.byte	0x03, 0x19
        /*0082*/ 	.short	0x0020


	//----- nvinfo : EIATTR_PARAM_CBANK
	.align		4
        /*0084*/ 	.byte	0x04, 0x0a
        /*0086*/ 	.short	(.L_67 - .L_66)
	.align		4
.L_66:
        /*0088*/ 	.word	index@(.nv.constant0._Z6matvecPKfS0_Pfjj)
        /*008c*/ 	.short	0x0380
        /*008e*/ 	.short	0x0020


	//----- nvinfo : EIATTR_SW_WAR
	.align		4
.L_67:
        /*0090*/ 	.byte	0x04, 0x36
        /*0092*/ 	.short	(.L_69 - .L_68)
.L_68:
        /*0094*/ 	.word	0x00000008
.L_69:


//--------------------- .nv.info._Z6matmatPKfS0_Pfjjj --------------------------
	.section	.nv.info._Z6matmatPKfS0_Pfjjj,"",@"SHT_CUDA_INFO"
	.sectionflags	@""
	.align	4


	//----- nvinfo : EIATTR_CUDA_API_VERSION
	.align		4
        /*0000*/ 	.byte	0x04, 0x37
        /*0002*/ 	.short	(.L_71 - .L_70)
.L_70:
        /*0004*/ 	.word	0x00000082


	//----- nvinfo : EIATTR_KPARAM_INFO
	.align		4
.L_71:
        /*0008*/ 	.byte	0x04, 0x17
        /*000a*/ 	.short	(.L_73 - .L_72)
.L_72:
        /*000c*/ 	.word	0x00000000
        /*0010*/ 	.short	0x0005
        /*0012*/ 	.short	0x0020
        /*0014*/ 	.byte	0x00, 0xf0, 0x11, 0x00


	//----- nvinfo : EIATTR_KPARAM_INFO
	.align		4
.L_73:
        /*0018*/ 	.byte	0x04, 0x17
        /*001a*/ 	.short	(.L_75 - .L_74)
.L_74:
        /*001c*/ 	.word	0x00000000
        /*0020*/ 	.short	0x0004
        /*0022*/ 	.short	0x001c
        /*0024*/ 	.byte	0x00, 0xf0, 0x11, 0x00


	//----- nvinfo : EIATTR_KPARAM_INFO
	.align		4
.L_75:
        /*0028*/ 	.byte	0x04, 0x17
        /*002a*/ 	.short	(.L_77 - .L_76)
.L_76:
        /*002c*/ 	.word	0x00000000
        /*0030*/ 	.short	0x0003
        /*0032*/ 	.short	0x0018
        /*0034*/ 	.byte	0x00, 0xf0, 0x11, 0x00


	//----- nvinfo : EIATTR_KPARAM_INFO
	.align		4
.L_77:
        /*0038*/ 	.byte	0x04, 0x17
        /*003a*/ 	.short	(.L_79 - .L_78)
.L_78:
        /*003c*/ 	.word	0x00000000
        /*0040*/ 	.short	0x0002
        /*0042*/ 	.short	0x0010
        /*0044*/ 	.byte	0x00, 0xf5, 0x21, 0x00


	//----- nvinfo : EIATTR_KPARAM_INFO
	.align		4
.L_79:
        /*0048*/ 	.byte	0x04, 0x17
        /*004a*/ 	.short	(.L_81 - .L_80)
.L_80:
        /*004c*/ 	.word	0x00000000
        /*0050*/ 	.short	0x0001
        /*0052*/ 	.short	0x0008
        /*0054*/ 	.byte	0x00, 0xf5, 0x21, 0x00


	//----- nvinfo : EIATTR_KPARAM_INFO
	.align		4
.L_81:
        /*0058*/ 	.byte	0x04, 0x17
        /*005a*/ 	.short	(.L_83 - .L_82)
.L_82:
        /*005c*/ 	.word	0x00000000
        /*0060*/ 	.short	0x0000
        /*0062*/ 	.short	0x0000
        /*0064*/ 	.byte	0x00, 0xf5, 0x21, 0x00


	//----- nvinfo : EIATTR_SPARSE_MMA_MASK
	.align		4
.L_83:
        /*0068*/ 	.byte	0x03, 0x50
        /*006a*/ 	.short	0x0000


	//----- nvinfo : EIATTR_MAXREG_COUNT
	.align		4
        /*006c*/ 	.byte	0x03, 0x1b
        /*006e*/ 	.short	0x00ff


	//----- nvinfo : EIATTR_NUM_BARRIERS
	.align		4
        /*0070*/ 	.byte	0x02, 0x4c
        /*0072*/ 	.byte	0x01
	.zero		1


	//----- nvinfo : EIATTR_MERCURY_ISA_VERSION
	.align		4
        /*0074*/ 	.byte	0x03, 0x5f
        /*0076*/ 	.short	0x0101


	//----- nvinfo : EIATTR_VRC_CTA_INIT_COUNT
	.align		4
        /*0078*/ 	.byte	0x02, 0x4a
	.zero		1
	.zero		1


	//----- nvinfo : EIATTR_EXIT_INSTR_OFFSETS
	.align		4
        /*007c*/ 	.byte	0x04, 0x1c
        /*007e*/ 	.short	(.L_85 - .L_84)


	//   ....[0]....
.L_84:
        /*0080*/ 	.word	0x000000d0


	//   ....[1]....
        /*0084*/ 	.word	0x00000f00


	//----- nvinfo : EIATTR_CRS_STACK_SIZE
	.align		4
.L_85:
        /*0088*/ 	.byte	0x04, 0x1e
        /*008a*/ 	.short	(.L_87 - .L_86)
.L_86:
        /*008c*/ 	.word	0x00000000


	//----- nvinfo : EIATTR_CBANK_PARAM_SIZE
	.align		4
.L_87:
        /*0090*/ 	.byte	0x03, 0x19
        /*0092*/ 	.short	0x0024


	//----- nvinfo : EIATTR_PARAM_CBANK
	.align		4
        /*0094*/ 	.byte	0x04, 0x0a
        /*0096*/ 	.short	(.L_89 - .L_88)
	.align		4
.L_88:
        /*0098*/ 	.word	index@(.nv.constant0._Z6matmatPKfS0_Pfjjj)
        /*009c*/ 	.short	0x0380
        /*009e*/ 	.short	0x0024


	//----- nvinfo : EIATTR_SW_WAR
	.align		4
.L_89:
        /*00a0*/ 	.byte	0x04, 0x36
        /*00a2*/ 	.short	(.L_91 - .L_90)
.L_90:
        /*00a4*/ 	.word	0x00000008
.L_91:


//--------------------- .nv.info._Z17set_vector_risingifPf --------------------------
	.section	.nv.info._Z17set_vector_risingifPf,"",@"SHT_CUDA_INFO"
	.sectionflags	@""
	.align	4


	//----- nvinfo : EIATTR_CUDA_API_VERSION
	.align		4
        /*0000*/ 	.byte	0x04, 0x37
        /*0002*/ 	.short	(.L_93 - .L_92)
.L_92:
        /*0004*/ 	.word	0x00000082


	//----- nvinfo : EIATTR_KPARAM_INFO
	.align		4
.L_93:
        /*0008*/ 	.byte	0x04, 0x17
        /*000a*/ 	.short	(.L_95 - .L_94)
.L_94:
        /*000c*/ 	.word	0x00000000
        /*0010*/ 	.short	0x0002
        /*0012*/ 	.short	0x0008
        /*0014*/ 	.byte	0x00, 0xf5, 0x21, 0x00


	//----- nvinfo : EIATTR_KPARAM_INFO
	.align		4
.L_95:
        /*0018*/ 	.byte	0x04, 0x17
        /*001a*/ 	.short	(.L_97 - .L_96)
.L_96:
        /*001c*/ 	.word	0x00000000
        /*0020*/ 	.short	0x0001
        /*0022*/ 	.short	0x0004
        /*0024*/ 	.byte	0x00, 0xf0, 0x11, 0x00


	//----- nvinfo : EIATTR_KPARAM_INFO
	.align		4
.L_97:
        /*0028*/ 	.byte	0x04, 0x17
        /*002a*/ 	.short	(.L_99 - .L_98)
.L_98:
        /*002c*/ 	.word	0x00000000
        /*0030*/ 	.short	0x0000
        /*0032*/ 	.short	0x0000
        /*0034*/ 	.byte	0x00, 0xf0, 0x11, 0x00


	//----- nvinfo : EIATTR_SPARSE_MMA_MASK
	.align		4
.L_99:
        /*0038*/ 	.byte	0x03, 0x50
        /*003a*/ 	.short	0x0000


	//----- nvinfo : EIATTR_MAXREG_COUNT
	.align		4
        /*003c*/ 	.byte	0x03, 0x1b
        /*003e*/ 	.short	0x00ff


	//----- nvinfo : EIATTR_MERCURY_ISA_VERSION
	.align		4
        /*0040*/ 	.byte	0x03, 0x5f
        /*0042*/ 	.short	0x0101


	//----- nvinfo : EIATTR_VRC_CTA_INIT_COUNT
	.align		4
        /*0044*/ 	.byte	0x02, 0x4a
	.zero		1
	.zero		1


	//----- nvinfo : EIATTR_EXIT_INSTR_OFFSETS
	.align		4
        /*0048*/ 	.byte	0x04, 0x1c
        /*004a*/ 	.short	(.L_101 - .L_100)


	//   ....[0]....
.L_100:
        /*004c*/ 	.word	0x00000070


	//   ....[1]....
        /*0050*/ 	.word	0x00000130


	//----- nvinfo : EIATTR_CBANK_PARAM_SIZE
	.align		4
.L_101:
        /*0054*/ 	.byte	0x03, 0x19
        /*0056*/ 	.short	0x0010


	//----- nvinfo : EIATTR_PARAM_CBANK
	.align		4
        /*0058*/ 	.byte	0x04, 0x0a
        /*005a*/ 	.short	(.L_103 - .L_102)
	.align		4
.L_102:
        /*005c*/ 	.word	index@(.nv.constant0._Z17set_vector_risingifPf)
        /*0060*/ 	.short	0x0380
        /*0062*/ 	.short	0x0010


	//----- nvinfo : EIATTR_SW_WAR
	.align		4
.L_103:
        /*0064*/ 	.byte	0x04, 0x36
        /*0066*/ 	.short	(.L_105 - .L_104)
.L_104:
        /*0068*/ 	.word	0x00000008
.L_105:


//--------------------- .nv.info._Z10set_vectorifPf --------------------------
	.section	.nv.info._Z10set_vectorifPf,"",@"SHT_CUDA_INFO"
	.sectionflags	@""
	.align	4


	//----- nvinfo : EIATTR_CUDA_API_VERSION
	.align		4
        /*0000*/ 	.byte	0x04, 0x37
        /*0002*/ 	.short	(.L_107 - .L_106)
.L_106:
        /*0004*/ 	.word	0x00000082


	//----- nvinfo : EIATTR_KPARAM_INFO
	.align		4
.L_107:
        /*0008*/ 	.byte	0x04, 0x17
        /*000a*/ 	.short	(.L_109 - .L_108)
.L_108:
        /*000c*/ 	.word	0x00000000
        /*0010*/ 	.short	0x0002
        /*0012*/ 	.short	0x0008
        /*0014*/ 	.byte	0x00, 0xf5, 0x21, 0x00


	//----- nvinfo : EIATTR_KPARAM_INFO
	.align		4
.L_109:
        /*0018*/ 	.byte	0x04, 0x17
        /*001a*/ 	.short	(.L_111 - .L_110)
.L_110:
        /*001c*/ 	.word	0x00000000
        /*0020*/ 	.short	0x0001
        /*0022*/ 	.short	0x0004
        /*0024*/ 	.byte	0x00, 0xf0, 0x11, 0x00


	//----- nvinfo : EIATTR_KPARAM_INFO
	.align		4
.L_111:
        /*0028*/ 	.byte	0x04, 0x17
        /*002a*/ 	.short	(.L_113 - .L_112)
.L_112:
        /*002c*/ 	.word	0x00000000
        /*0030*/ 	.short	0x0000
        /*0032*/ 	.short	0x0000
        /*0034*/ 	.byte	0x00, 0xf0, 0x11, 0x00


	//----- nvinfo : EIATTR_SPARSE_MMA_MASK
	.align		4
.L_113:
        /*0038*/ 	.byte	0x03, 0x50
        /*003a*/ 	.short	0x0000


	//----- nvinfo : EIATTR_MAXREG_COUNT
	.align		4
        /*003c*/ 	.byte	0x03, 0x1b
        /*003e*/ 	.short	0x00ff


	//----- nvinfo : EIATTR_MERCURY_ISA_VERSION
	.align		4
        /*0040*/ 	.byte	0x03, 0x5f
        /*0042*/ 	.short	0x0101


	//----- nvinfo : EIATTR_VRC_CTA_INIT_COUNT
	.align		4
        /*0044*/ 	.byte	0x02, 0x4a
	.zero		1
	.zero		1


	//----- nvinfo : EIATTR_EXIT_INSTR_OFFSETS
	.align		4
        /*0048*/ 	.byte	0x04, 0x1c
        /*004a*/ 	.short	(.L_115 - .L_114)


	//   ....[0]....
.L_114:
        /*004c*/ 	.word	0x00000070


	//   ....[1]....
        /*0050*/ 	.word	0x000000d0


	//----- nvinfo : EIATTR_CBANK_PARAM_SIZE
	.align		4
.L_115:
        /*0054*/ 	.byte	0x03, 0x19
        /*0056*/ 	.short	0x0010


	//----- nvinfo : EIATTR_PARAM_CBANK
	.align		4
        /*0058*/ 	.byte	0x04, 0x0a
        /*005a*/ 	.short	(.L_117 - .L_116)
	.align		4
.L_116:
        /*005c*/ 	.word	index@(.nv.constant0._Z10set_vectorifPf)
        /*0060*/ 	.short	0x0380
        /*0062*/ 	.short	0x0010


	//----- nvinfo : EIATTR_SW_WAR
	.align		4
.L_117:
        /*0064*/ 	.byte	0x04, 0x36
        /*0066*/ 	.short	(.L_119 - .L_118)
.L_118:
        /*0068*/ 	.word	0x00000008
.L_119:


//--------------------- .nv.callgraph             --------------------------
	.section	.nv.callgraph,"",@"SHT_CUDA_CALLGRAPH"
	.align	4
	.sectionentsize	8
	.align		4
        /*0000*/ 	.word	0x00000000
	.align		4
        /*0004*/ 	.word	0xffffffff
	.align		4
        /*0008*/ 	.word	0x00000000
	.align		4
        /*000c*/ 	.word	0xfffffffe
	.align		4
        /*0010*/ 	.word	0x00000000
	.align		4
        /*0014*/ 	.word	0xfffffffd
	.align		4
        /*0018*/ 	.word	0x00000000
	.align		4
        /*001c*/ 	.word	0xfffffffc


//--------------------- .text._Z7matvecTPKfS0_Pfjj --------------------------
	.section	.text._Z7matvecTPKfS0_Pfjj,"ax",@progbits
	.align	128
        .global         _Z7matvecTPKfS0_Pfjj
        .type           _Z7matvecTPKfS0_Pfjj,@function
        .size           _Z7matvecTPKfS0_Pfjj,(.L_x_34 - _Z7matvecTPKfS0_Pfjj)
        .other          _Z7matvecTPKfS0_Pfjj,@"STO_CUDA_ENTRY STV_DEFAULT"
_Z7matvecTPKfS0_Pfjj:
.text._Z7matvecTPKfS0_Pfjj:
[----:B------:R-:W-:Y:S01]  /*0000*/  LDC R1, c[0x0][0x37c] ;  /* 0x0000df00ff017b82 */ /* 0x000fe20000000800 */
[----:B------:R-:W0:Y:S01]  /*0010*/  S2R R0, SR_TID.Y ;  /* 0x0000000000007919 */ /* 0x000e220000002200 */
[----:B------:R-:W1:Y:S06]  /*0020*/  LDCU UR4, c[0x0][0x360] ;  /* 0x00006c00ff0477ac */ /* 0x000e6c0008000800 */
[----:B------:R-:W1:Y:S01]  /*0030*/  S2UR UR5, SR_CTAID.X ;  /* 0x00000000000579c3 */ /* 0x000e620000002500 */
[----:B------:R-:W2:Y:S07]  /*0040*/  S2R R12, SR_TID.X ;  /* 0x00000000000c7919 */ /* 0x000eae0000002100 */
[----:B------:R-:W0:Y:S08]  /*0050*/  S2UR UR6, SR_CTAID.Y ;  /* 0x00000000000679c3 */ /* 0x000e300000002600 */
[----:B------:R-:W0:Y:S08]  /*0060*/  LDC R3, c[0x0][0x364] ;  /* 0x0000d900ff037b82 */ /* 0x000e300000000800 */
[----:B------:R-:W3:Y:S01]  /*0070*/  LDC.64 R6, c[0x0][0x398] ;  /* 0x0000e600ff067b82 */ /* 0x000ee20000000a00 */
[----:B-1----:R-:W-:-:S06]  /*0080*/  UIMAD UR4, UR4, UR5, URZ ;  /* 0x00000005040472a4 */ /* 0x002fcc000f8e02ff */
[----:B--2---:R-:W-:Y:S01]  /*0090*/  IADD3 R2, PT, PT, R12, UR4, RZ ;  /* 0x000000040c027c10 */ /* 0x004fe2000fffe0ff */
[----:B0-----:R-:W-:-:S05]  /*00a0*/  IMAD R0, R3, UR6, R0 ;  /* 0x0000000603007c24 */ /* 0x001fca000f8e0200 */
[----:B---3--:R-:W-:-:S04]  /*00b0*/  ISETP.GE.U32.AND P0, PT, R0, R6, PT ;  /* 0x000000060000720c */ /* 0x008fc80003f06070 */
[----:B------:R-:W-:-:S13]  /*00c0*/  ISETP.GE.U32.OR P0, PT, R2, R7, P0 ;  /* 0x000000070200720c */ /* 0x000fda0000706470 */
[----:B------:R-:W-:Y:S05]  /*00d0*/  @P0 EXIT ;  /* 0x000000000000094d */ /* 0x000fea0003800000 */
[----:B------:R-:W0:Y:S01]  /*00e0*/  I2F.U32.RP R8, R3 ;  /* 0x0000000300087306 */ /* 0x000e220000209000 */
[----:B------:R-:W-:Y:S01]  /*00f0*/  ISETP.NE.U32.AND P2, PT, R3, RZ, PT ;  /* 0x000000ff0300720c */ /* 0x000fe20003f45070 */
[----:B------:R-:W1:Y:S01]  /*0100*/  LDCU.64 UR6, c[0x0][0x358] ;  /* 0x00006b00ff0677ac */ /* 0x000e620008000a00 */
[----:B------:R-:W-:Y:S01]  /*0110*/  BSSY.RECONVERGENT B0, `(.L_x_0) ;  /* 0x00000cc000007945 */ /* 0x000fe20003800200 */
[----:B------:R-:W-:-:S04]  /*0120*/  MOV R36, RZ ;  /* 0x000000ff00247202 */ /* 0x000fc80000000f00 */
[----:B0-----:R-:W0:Y:S02]  /*0130*/  MUFU.RCP R8, R8 ;  /* 0x0000000800087308 */ /* 0x001e240000001000 */
[----:B0-----:R-:W-:-:S06]  /*0140*/  IADD3 R5, PT, PT, R8, 0xffffffe, RZ ;  /* 0x0ffffffe08057810 */ /* 0x001fcc0007ffe0ff */
[----:B------:R-:W0:Y:S02]  /*0150*/  F2I.FTZ.U32.TRUNC.NTZ R5, R5 ;  /* 0x0000000500057305 */ /* 0x000e24000021f000 */
[----:B0-----:R-:W-:-:S05]  /*0160*/  IADD3 R4, PT, PT, RZ, -R5, RZ ;  /* 0x80000005ff047210 */ /* 0x001fca0007ffe0ff */
[----:B------:R-:W-:Y:S02]  /*0170*/  IMAD R9, R4, R3, RZ ;  /* 0x0000000304097224 */ /* 0x000fe400078e02ff */
[----:B------:R-:W-:-:S05]  /*0180*/  HFMA2 R4, -RZ, RZ, 0, 0 ;  /* 0x00000000ff047431 */ /* 0x000fca00000001ff */
[----:B------:R-:W-:Y:S01]  /*0190*/  IMAD.HI.U32 R9, R5, R9, R4 ;  /* 0x0000000905097227 */ /* 0x000fe200078e0004 */
[----:B------:R-:W-:-:S05]  /*01a0*/  IADD3 R4, PT, PT, R3, -0x1, R6 ;  /* 0xffffffff03047810 */ /* 0x000fca0007ffe006 */
[----:B------:R-:W-:-:S05]  /*01b0*/  IMAD.HI.U32 R9, R9, R4, RZ ;  /* 0x0000000409097227 */ /* 0x000fca00078e00ff */
[----:B------:R-:W-:-:S05]  /*01c0*/  IADD3 R10, PT, PT, -R9, RZ, RZ ;  /* 0x000000ff090a7210 */ /* 0x000fca0007ffe1ff */
[----:B------:R-:W-:-:S05]  /*01d0*/  IMAD R4, R3, R10, R4 ;  /* 0x0000000a03047224 */ /* 0x000fca00078e0204 */
[----:B------:R-:W-:-:S13]  /*01e0*/  ISETP.GE.U32.AND P0, PT, R4, R3, PT ;  /* 0x000000030400720c */ /* 0x000fda0003f06070 */
[-C--:B------:R-:W-:Y:S02]  /*01f0*/  @P0 IADD3 R4, PT, PT, R4, -R3.reuse, RZ ;  /* 0x8000000304040210 */ /* 0x080fe40007ffe0ff */
[----:B------:R-:W-:Y:S02]  /*0200*/  @P0 IADD3 R9, PT, PT, R9, 0x1, RZ ;  /* 0x0000000109090810 */ /* 0x000fe40007ffe0ff */
[----:B------:R-:W-:-:S13]  /*0210*/  ISETP.GE.U32.AND P1, PT, R4, R3, PT ;  /* 0x000000030400720c */ /* 0x000fda0003f26070 */
[----:B------:R-:W-:Y:S02]  /*0220*/  @P1 IADD3 R9, PT, PT, R9, 0x1, RZ ;  /* 0x0000000109091810 */ /* 0x000fe40007ffe0ff */
[----:B------:R-:W-:-:S04]  /*0230*/  @!P2 LOP3.LUT R9, RZ, R3, RZ, 0x33, !PT ;  /* 0x00000003ff09a212 */ /* 0x000fc800078e33ff */
[----:B------:R-:W-:-:S05]  /*0240*/  IADD3 R4, PT, PT, R9, -0x1, RZ ;  /* 0xffffffff09047810 */ /* 0x000fca0007ffe0ff */
[----:B------:R-:W-:-:S05]  /*0250*/  IMAD R5, R4, R3, R0 ;  /* 0x0000000304057224 */ /* 0x000fca00078e0200 */
[----:B------:R-:W-:-:S13]  /*0260*/  ISETP.GE.U32.AND P0, PT, R5, R6, PT ;  /* 0x000000060500720c */ /* 0x000fda0003f06070 */
[----:B------:R-:W-:-:S04]  /*0270*/  @!P0 IADD3 R4, PT, PT, R9, RZ, RZ ;  /* 0x000000ff09048210 */ /* 0x000fc80007ffe0ff */
[----:B------:R-:W-:-:S13]  /*0280*/  ISETP.NE.AND P0, PT, R4, RZ, PT ;  /* 0x000000ff0400720c */ /* 0x000fda0003f05270 */
[----:B-1----:R-:W-:Y:S05]  /*0290*/  @!P0 BRA `(.L_x_1) ;  /* 0x0000000800cc8947 */ /* 0x002fea0003800000 */
[----:B------:R-:W0:Y:S02]  /*02a0*/  LDC.64 R10, c[0x0][0x388] ;  /* 0x0000e200ff0a7b82 */ /* 0x000e240000000a00 */
[----:B0-----:R-:W-:-:S05]  /*02b0*/  IMAD.WIDE R10, R2, 0x4, R10 ;  /* 0x00000004020a7825 */ /* 0x001fca00078e020a */
[----:B------:R0:W5:Y:S01]  /*02c0*/  LDG.E R5, desc[UR6][R10.64] ;  /* 0x000000060a057981 */ /* 0x000162000c1e1900 */
[----:B------:R-:W-:Y:S01]  /*02d0*/  ISETP.GE.U32.AND P0, PT, R4, 0x10, PT ;  /* 0x000000100400780c */ /* 0x000fe20003f06070 */
[----:B------:R-:W-:Y:S01]  /*02e0*/  BSSY.RECONVERGENT B1, `(.L_x_2) ;  /* 0x000005f000017945 */ /* 0x000fe20003800200 */
[----:B------:R-:W-:Y:S01]  /*02f0*/  IMAD R8, R0, R7, R2 ;  /* 0x0000000700087224 */ /* 0x000fe200078e0202 */
[----:B------:R-:W-:Y:S02]  /*0300*/  MOV R36, RZ ;  /* 0x000000ff00247202 */ /* 0x000fe40000000f00 */
[----:B------:R-:W-:-:S08]  /*0310*/  MOV R9, RZ ;  /* 0x000000ff00097202 */ /* 0x000fd00000000f00 */
[----:B0-----:R-:W-:Y:S05]  /*0320*/  @!P0 BRA `(.L_x_3) ;  /* 0x0000000400688947 */ /* 0x001fea0003800000 */
[----:B------:R-:W-:Y:S01]  /*0330*/  IADD3 R6, PT, PT, R12, UR4, R3 ;  /* 0x000000040c067c10 */ /* 0x000fe2000fffe003 */
[----:B------:R-:W-:Y:S01]  /*0340*/  HFMA2 R36, -RZ, RZ, 0, 0 ;  /* 0x00000000ff247431 */ /* 0x000fe200000001ff */
[----:B------:R-:W-:Y:S01]  /*0350*/  LOP3.LUT R9, R4, 0xfffffff0, RZ, 0xc0, !PT ;  /* 0xfffffff004097812 */ /* 0x000fe200078ec0ff */
[----:B------:R-:W-:Y:S01]  /*0360*/  BSSY.RECONVERGENT B2, `(.L_x_3) ;  /* 0x0000056000027945 */ /* 0x000fe20003800200 */
[CC--:B------:R-:W-:Y:S01]  /*0370*/  LEA R35, R3.reuse, R8.reuse, 0x1 ;  /* 0x0000000803237211 */ /* 0x0c0fe200078e08ff */
[C-C-:B------:R-:W-:Y:S01]  /*0380*/  IMAD R10, R3.reuse, 0x3, R8.reuse ;  /* 0x00000003030a7824 */ /* 0x140fe200078e0208 */
[CC--:B------:R-:W-:Y:S01]  /*0390*/  LEA R12, R3.reuse, R8.reuse, 0x2 ;  /* 0x00000008030c7211 */ /* 0x0c0fe200078e10ff */
[C-C-:B------:R-:W-:Y:S01]  /*03a0*/  IMAD R14, R3.reuse, 0x5, R8.reuse ;  /* 0x00000005030e7824 */ /* 0x140fe200078e0208 */
[CC--:B------:R-:W-:Y:S01]  /*03b0*/  LEA R20, R3.reuse, R8.reuse, 0x3 ;  /* 0x0000000803147211 */ /* 0x0c0fe200078e18ff */
[C-C-:B------:R-:W-:Y:S01]  /*03c0*/  IMAD R16, R3.reuse, 0x6, R8.reuse ;  /* 0x0000000603107824 */ /* 0x140fe200078e0208 */
[----:B------:R-:W-:Y:S01]  /*03d0*/  MOV R34, R8 ;  /* 0x0000000800227202 */ /* 0x000fe20000000f00 */
[--C-:B------:R-:W-:Y:S01]  /*03e0*/  IMAD R18, R3, 0x7, R8.reuse ;  /* 0x0000000703127824 */ /* 0x100fe200078e0208 */
[----:B------:R-:W-:Y:S01]  /*03f0*/  IADD3 R33, PT, PT, -R9, RZ, RZ ;  /* 0x000000ff09217210 */ /* 0x000fe20007ffe1ff */
[----:B------:R-:W-:-:S02]  /*0400*/  IMAD R11, R3, 0x9, R8 ;  /* 0x00000009030b7824 */ /* 0x000fc400078e0208 */
[C-C-:B------:R-:W-:Y:S02]  /*0410*/  IMAD R13, R3.reuse, 0xa, R8.reuse ;  /* 0x0000000a030d7824 */ /* 0x140fe400078e0208 */
[C-C-:B------:R-:W-:Y:S02]  /*0420*/  IMAD R15, R3.reuse, 0xb, R8.reuse ;  /* 0x0000000b030f7824 */ /* 0x140fe400078e0208 */
[C-C-:B------:R-:W-:Y:S02]  /*0430*/  IMAD R17, R3.reuse, 0xc, R8.reuse ;  /* 0x0000000c03117824 */ /* 0x140fe400078e0208 */
[C-C-:B------:R-:W-:Y:S02]  /*0440*/  IMAD R19, R3.reuse, 0xd, R8.reuse ;  /* 0x0000000d03137824 */ /* 0x140fe400078e0208 */
[C-C-:B------:R-:W-:Y:S02]  /*0450*/  IMAD R21, R3.reuse, 0xe, R8.reuse ;  /* 0x0000000e03157824 */ /* 0x140fe400078e0208 */
[----:B------:R-:W-:-:S02]  /*0460*/  IMAD R32, R3, 0xf, R8 ;  /* 0x0000000f03207824 */ /* 0x000fc400078e0208 */
[----:B------:R-:W-:-:S07]  /*0470*/  IMAD R6, R0, R7, R6 ;  /* 0x0000000700067224 */ /* 0x000fce00078e0206 */
.L_x_4:
[----:B------:R-:W0:Y:S02]  /*0480*/  LDC.64 R22, c[0x0][0x380] ;  /* 0x0000e000ff167b82 */ /* 0x000e240000000a00 */
[----:B0-----:R-:W-:-:S04]  /*0490*/  IMAD.WIDE.U32 R24, R34, 0x4, R22 ;  /* 0x0000000422187825 */ /* 0x001fc800078e0016 */
[--C-:B------:R-:W-:Y:S01]  /*04a0*/  IMAD.WIDE.U32 R26, R6, 0x4, R22.reuse ;  /* 0x00000004061a7825 */ /* 0x100fe200078e0016 */
[----:B------:R0:W2:Y:S03]  /*04b0*/  LDG.E R37, desc[UR6][R24.64] ;  /* 0x0000000618257981 */ /* 0x0000a6000c1e1900 */
[--C-:B------:R-:W-:Y:S02]  /*04c0*/  IMAD.WIDE.U32 R30, R10, 0x4, R22.reuse ;  /* 0x000000040a1e7825 */ /* 0x100fe400078e0016 */
[----:B------:R-:W3:Y:S02]  /*04d0*/  LDG.E R26, desc[UR6][R26.64] ;  /* 0x000000061a1a7981 */ /* 0x000ee4000c1e1900 */
[--C-:B------:R-:W-:Y:S02]  /*04e0*/  IMAD.WIDE.U32 R28, R12, 0x4, R22.reuse ;  /* 0x000000040c1c7825 */ /* 0x100fe400078e0016 */
[----:B------:R-:W4:Y:S02]  /*04f0*/  LDG.E R30, desc[UR6][R30.64] ;  /* 0x000000061e1e7981 */ /* 0x000f24000c1e1900 */
[----:B0-----:R-:W-:-:S02]  /*0500*/  IMAD.WIDE.U32 R24, R35, 0x4, R22 ;  /* 0x0000000423187825 */ /* 0x001fc400078e0016 */
[----:B------:R-:W4:Y:S04]  /*0510*/  LDG.E R28, desc[UR6][R28.64] ;  /* 0x000000061c1c7981 */ /* 0x000f28000c1e1900 */
[----:B------:R-:W4:Y:S01]  /*0520*/  LDG.E R24, desc[UR6][R24.64] ;  /* 0x0000000618187981 */ /* 0x000f22000c1e1900 */
[----:B--2--5:R-:W-:-:S04]  /*0530*/  FFMA R37, R5, R37, R36 ;  /* 0x0000002505257223 */ /* 0x024fc80000000024 */
[----:B---3--:R-:W-:Y:S01]  /*0540*/  FFMA R37, R5, R26, R37 ;  /* 0x0000001a05257223 */ /* 0x008fe20000000025 */
[----:B------:R-:W-:-:S05]  /*0550*/  IMAD.WIDE.U32 R26, R16, 0x4, R22 ;  /* 0x00000004101a7825 */ /* 0x000fca00078e0016 */
[----:B------:R0:W2:Y:S01]  /*0560*/  LDG.E R29, desc[UR6][R26.64] ;  /* 0x000000061a1d7981 */ /* 0x0000a2000c1e1900 */
[----:B----4-:R-:W-:Y:S01]  /*0570*/  FFMA R25, R5, R24, R37 ;  /* 0x0000001805197223 */ /* 0x010fe20000000025 */
[----:B------:R-:W-:-:S04]  /*0580*/  IMAD.WIDE.U32 R36, R14, 0x4, R22 ;  /* 0x000000040e247825 */ /* 0x000fc800078e0016 */
[C---:B------:R-:W-:Y:S02]  /*0590*/  FFMA R25, R5.reuse, R30, R25 ;  /* 0x0000001e05197223 */ /* 0x040fe40000000019 */
[----:B------:R-:W3:Y:S02]  /*05a0*/  LDG.E R36, desc[UR6][R36.64] ;  /* 0x0000000624247981 */ /* 0x000ee4000c1e1900 */
[----:B------:R-:W-:Y:S01]  /*05b0*/  FFMA R28, R5, R28, R25 ;  /* 0x0000001c051c7223 */ /* 0x000fe20000000019 */
[----:B------:R-:W-:-:S04]  /*05c0*/  IMAD.WIDE.U32 R24, R18, 0x4, R22 ;  /* 0x0000000412187825 */ /* 0x000fc800078e0016 */
[--C-:B0-----:R-:W-:Y:S02]  /*05d0*/  IMAD.WIDE.U32 R26, R20, 0x4, R22.reuse ;  /* 0x00000004141a7825 */ /* 0x101fe400078e0016 */
[----:B------:R-:W4:Y:S04]  /*05e0*/  LDG.E R24, desc[UR6][R24.64] ;  /* 0x0000000618187981 */ /* 0x000f28000c1e1900 */
[----:B------:R-:W4:Y:S01]  /*05f0*/  LDG.E R26, desc[UR6][R26.64] ;  /* 0x000000061a1a7981 */ /* 0x000f22000c1e1900 */
[----:B------:R-:W-:-:S06]  /*0600*/  IMAD.WIDE.U32 R30, R11, 0x4, R22 ;  /* 0x000000040b1e7825 */ /* 0x000fcc00078e0016 */
[----:B------:R-:W4:Y:S01]  /*0610*/  LDG.E R30, desc[UR6][R30.64] ;  /* 0x000000061e1e7981 */ /* 0x000f22000c1e1900 */
[----:B---3--:R-:W-:-:S04]  /*0620*/  FFMA R28, R5, R36, R28 ;  /* 0x00000024051c7223 */ /* 0x008fc8000000001c */
[----:B--2---:R-:W-:-:S04]  /*0630*/  FFMA R29, R5, R29, R28 ;  /* 0x0000001d051d7223 */ /* 0x004fc8000000001c */
[----:B----4-:R-:W-:Y:S01]  /*0640*/  FFMA R37, R5, R24, R29 ;  /* 0x0000001805257223 */ /* 0x010fe2000000001d */
[----:B------:R-:W-:-:S04]  /*0650*/  IMAD.WIDE.U32 R28, R13, 0x4, R22 ;  /* 0x000000040d1c7825 */ /* 0x000fc800078e0016 */
[----:B------:R-:W-:Y:S01]  /*0660*/  FFMA R36, R5, R26, R37 ;  /* 0x0000001a05247223 */ /* 0x000fe20000000025 */
[--C-:B------:R-:W-:Y:S01]  /*0670*/  IMAD.WIDE.U32 R24, R15, 0x4, R22.reuse ;  /* 0x000000040f187825 */ /* 0x100fe200078e0016 */
[----:B------:R0:W2:Y:S03]  /*0680*/  LDG.E R37, desc[UR6][R28.64] ;  /* 0x000000061c257981 */ /* 0x0000a6000c1e1900 */
[----:B------:R-:W-:Y:S02]  /*0690*/  IMAD.WIDE.U32 R26, R17, 0x4, R22 ;  /* 0x00000004111a7825 */ /* 0x000fe400078e0016 */
[----:B------:R-:W3:Y:S02]  /*06a0*/  LDG.E R24, desc[UR6][R24.64] ;  /* 0x0000000618187981 */ /* 0x000ee4000c1e1900 */
[----:B------:R-:W-:Y:S01]  /*06b0*/  FFMA R36, R5, R30, R36 ;  /* 0x0000001e05247223 */ /* 0x000fe20000000024 */
[--C-:B0-----:R-:W-:Y:S01]  /*06c0*/  IMAD.WIDE.U32 R28, R19, 0x4, R22.reuse ;  /* 0x00000004131c7825 */ /* 0x101fe200078e0016 */
[----:B------:R-:W4:Y:S03]  /*06d0*/  LDG.E R26, desc[UR6][R26.64] ;  /* 0x000000061a1a7981 */ /* 0x000f26000c1e1900 */
[----:B------:R-:W-:-:S02]  /*06e0*/  IMAD.WIDE.U32 R30, R21, 0x4, R22 ;  /* 0x00000004151e7825 */ /* 0x000fc400078e0016 */
[----:B------:R-:W4:Y:S02]  /*06f0*/  LDG.E R28, desc[UR6][R28.64] ;  /* 0x000000061c1c7981 */ /* 0x000f24000c1e1900 */
[----:B------:R-:W-:Y:S02]  /*0700*/  IMAD.WIDE.U32 R22, R32, 0x4, R22 ;  /* 0x0000000420167825 */ /* 0x000fe400078e0016 */
[----:B------:R-:W4:Y:S04]  /*0710*/  LDG.E R30, desc[UR6][R30.64] ;  /* 0x000000061e1e7981 */ /* 0x000f28000c1e1900 */
[----:B------:R-:W4:Y:S01]  /*0720*/  LDG.E R23, desc[UR6][R22.64] ;  /* 0x0000000616177981 */ /* 0x000f22000c1e1900 */
[----:B------:R-:W-:-:S04]  /*0730*/  IADD3 R33, PT, PT, R33, 0x10, RZ ;  /* 0x0000001021217810 */ /* 0x000fc80007ffe0ff */
[----:B------:R-:W-:Y:S02]  /*0740*/  ISETP.NE.AND P0, PT, R33, RZ, PT ;  /* 0x000000ff2100720c */ /* 0x000fe40003f05270 */
[C---:B------:R-:W-:Y:S02]  /*0750*/  LEA R34, R3.reuse, R34, 0x4 ;  /* 0x0000002203227211 */ /* 0x040fe400078e20ff */
[C---:B------:R-:W-:Y:S02]  /*0760*/  LEA R6, R3.reuse, R6, 0x4 ;  /* 0x0000000603067211 */ /* 0x040fe400078e20ff */
[C---:B------:R-:W-:Y:S02]  /*0770*/  LEA R35, R3.reuse, R35, 0x4 ;  /* 0x0000002303237211 */ /* 0x040fe400078e20ff */
[C---:B------:R-:W-:Y:S02]  /*0780*/  LEA R10, R3.reuse, R10, 0x4 ;  /* 0x0000000a030a7211 */ /* 0x040fe400078e20ff */
[----:B------:R-:W-:-:S02]  /*0790*/  LEA R12, R3, R12, 0x4 ;  /* 0x0000000c030c7211 */ /* 0x000fc400078e20ff */
[C---:B------:R-:W-:Y:S02]  /*07a0*/  LEA R14, R3.reuse, R14, 0x4 ;  /* 0x0000000e030e7211 */ /* 0x040fe400078e20ff */
        /* <DEDUP_REMOVED lines=9> */
[----:B------:R-:W-:Y:S01]  /*0840*/  LEA R32, R3, R32, 0x4 ;  /* 0x0000002003207211 */ /* 0x000fe200078e20ff */
[----:B--2---:R-:W-:-:S04]  /*0850*/  FFMA R37, R5, R37, R36 ;  /* 0x0000002505257223 */ /* 0x004fc80000000024 */
[----:B---3--:R-:W-:-:S04]  /*0860*/  FFMA R37, R5, R24, R37 ;  /* 0x0000001805257223 */ /* 0x008fc80000000025 */
[----:B----4-:R-:W-:-:S04]  /*0870*/  FFMA R37, R5, R26, R37 ;  /* 0x0000001a05257223 */ /* 0x010fc80000000025 */
[----:B------:R-:W-:-:S04]  /*0880*/  FFMA R37, R5, R28, R37 ;  /* 0x0000001c05257223 */ /* 0x000fc80000000025 */
[----:B------:R-:W-:-:S04]  /*0890*/  FFMA R36, R5, R30, R37 ;  /* 0x0000001e05247223 */ /* 0x000fc80000000025 */
[----:B------:R-:W-:Y:S01]  /*08a0*/  FFMA R36, R5, R23, R36 ;  /* 0x0000001705247223 */ /* 0x000fe20000000024 */
[----:B------:R-:W-:Y:S06]  /*08b0*/  @P0 BRA `(.L_x_4) ;  /* 0xfffffff800f00947 */ /* 0x000fec000383ffff */
[----:B------:R-:W-:Y:S05]  /*08c0*/  BSYNC.RECONVERGENT B2 ;  /* 0x0000000000027941 */ /* 0x000fea0003800200 */
.L_x_3:
[----:B------:R-:W-:Y:S05]  /*08d0*/  BSYNC.RECONVERGENT B1 ;  /* 0x0000000000017941 */ /* 0x000fea0003800200 */
.L_x_2:
[----:B------:R-:W-:-:S13]  /*08e0*/  LOP3.LUT P0, R6, R4, 0xf, RZ, 0xc0, !PT ;  /* 0x0000000f04067812 */ /* 0x000fda000780c0ff */
[----:B------:R-:W-:Y:S05]  /*08f0*/  @!P0 BRA `(.L_x_1) ;  /* 0x0000000400348947 */ /* 0x000fea0003800000 */
[----:B------:R-:W-:Y:S01]  /*0900*/  ISETP.GE.U32.AND P0, PT, R6, 0x8, PT ;  /* 0x000000080600780c */ /* 0x000fe20003f06070 */
[----:B------:R-:W-:Y:S01]  /*0910*/  BSSY.RECONVERGENT B1, `(.L_x_5) ;  /* 0x0000026000017945 */ /* 0x000fe20003800200 */
[----:B------:R-:W-:-:S04]  /*0920*/  LOP3.LUT R24, R4, 0x7, RZ, 0xc0, !PT ;  /* 0x0000000704187812 */ /* 0x000fc800078ec0ff */
[----:B------:R-:W-:-:S07]  /*0930*/  ISETP.NE.AND P1, PT, R24, RZ, PT ;  /* 0x000000ff1800720c */ /* 0x000fce0003f25270 */
[----:B------:R-:W-:Y:S06]  /*0940*/  @!P0 BRA `(.L_x_6) ;  /* 0x0000000000888947 */ /* 0x000fec0003800000 */
[----:B------:R-:W0:Y:S01]  /*0950*/  LDC.64 R10, c[0x0][0x380] ;  /* 0x0000e000ff0a7b82 */ /* 0x000e220000000a00 */
[----:B------:R-:W-:-:S05]  /*0960*/  IMAD R12, R9, R3, R8 ;  /* 0x00000003090c7224 */ /* 0x000fca00078e0208 */
[----:B------:R-:W-:-:S04]  /*0970*/  IADD3 R20, PT, PT, R12, R3, RZ ;  /* 0x000000030c147210 */ /* 0x000fc80007ffe0ff */
[----:B------:R-:W-:-:S04]  /*0980*/  IADD3 R22, PT, PT, R20, R3, RZ ;  /* 0x0000000314167210 */ /* 0x000fc80007ffe0ff */
[----:B------:R-:W-:Y:S01]  /*0990*/  IADD3 R16, PT, PT, R22, R3, RZ ;  /* 0x0000000316107210 */ /* 0x000fe20007ffe0ff */
[----:B0-----:R-:W-:-:S04]  /*09a0*/  IMAD.WIDE.U32 R12, R12, 0x4, R10 ;  /* 0x000000040c0c7825 */ /* 0x001fc800078e000a */
[--C-:B------:R-:W-:Y:S01]  /*09b0*/  IMAD.WIDE.U32 R20, R20, 0x4, R10.reuse ;  /* 0x0000000414147825 */ /* 0x100fe200078e000a */
[----:B------:R0:W2:Y:S03]  /*09c0*/  LDG.E R6, desc[UR6][R12.64] ;  /* 0x000000060c067981 */ /* 0x0000a6000c1e1900 */
[--C-:B------:R-:W-:Y:S01]  /*09d0*/  IMAD.WIDE.U32 R22, R22, 0x4, R10.reuse ;  /* 0x0000000416167825 */ /* 0x100fe200078e000a */
[CC--:B------:R-:W-:Y:S01]  /*09e0*/  IADD3 R18, PT, PT, R16.reuse, R3.reuse, RZ ;  /* 0x0000000310127210 */ /* 0x0c0fe20007ffe0ff */
[----:B------:R2:W3:Y:S02]  /*09f0*/  LDG.E R20, desc[UR6][R20.64] ;  /* 0x0000000614147981 */ /* 0x0004e4000c1e1900 */
[--C-:B------:R-:W-:Y:S01]  /*0a00*/  IMAD.WIDE.U32 R16, R16, 0x4, R10.reuse ;  /* 0x0000000410107825 */ /* 0x100fe200078e000a */
[CC--:B------:R-:W-:Y:S01]  /*0a10*/  IADD3 R14, PT, PT, R18.reuse, R3.reuse, RZ ;  /* 0x00000003120e7210 */ /* 0x0c0fe20007ffe0ff */
[----:B------:R-:W4:Y:S02]  /*0a20*/  LDG.E R23, desc[UR6][R22.64] ;  /* 0x0000000616177981 */ /* 0x000f24000c1e1900 */
[--C-:B------:R-:W-:Y:S01]  /*0a30*/  IMAD.WIDE.U32 R18, R18, 0x4, R10.reuse ;  /* 0x0000000412127825 */ /* 0x100fe200078e000a */
[CC--:B------:R-:W-:Y:S01]  /*0a40*/  IADD3 R15, PT, PT, R14.reuse, R3.reuse, RZ ;  /* 0x000000030e0f7210 */ /* 0x0c0fe20007ffe0ff */
[----:B------:R-:W4:Y:S02]  /*0a50*/  LDG.E R17, desc[UR6][R16.64] ;  /* 0x0000000610117981 */ /* 0x000f24000c1e1900 */
[--C-:B0-----:R-:W-:Y:S01]  /*0a60*/  IMAD.WIDE.U32 R12, R14, 0x4, R10.reuse ;  /* 0x000000040e0c7825 */ /* 0x101fe200078e000a */
[C---:B------:R-:W-:Y:S01]  /*0a70*/  IADD3 R25, PT, PT, R15.reuse, R3, RZ ;  /* 0x000000030f197210 */ /* 0x040fe20007ffe0ff */
[----:B------:R-:W4:Y:S02]  /*0a80*/  LDG.E R19, desc[UR6][R18.64] ;  /* 0x0000000612137981 */ /* 0x000f24000c1e1900 */
[----:B------:R-:W-:-:S02]  /*0a90*/  IMAD.WIDE.U32 R14, R15, 0x4, R10 ;  /* 0x000000040f0e7825 */ /* 0x000fc400078e000a */
[----:B------:R-:W4:Y:S02]  /*0aa0*/  LDG.E R13, desc[UR6][R12.64] ;  /* 0x000000060c0d7981 */ /* 0x000f24000c1e1900 */
[----:B------:R-:W-:Y:S02]  /*0ab0*/  IMAD.WIDE.U32 R10, R25, 0x4, R10 ;  /* 0x00000004190a7825 */ /* 0x000fe400078e000a */
[----:B------:R-:W4:Y:S04]  /*0ac0*/  LDG.E R15, desc[UR6][R14.64] ;  /* 0x000000060e0f7981 */ /* 0x000f28000c1e1900 */
[----:B------:R-:W4:Y:S01]  /*0ad0*/  LDG.E R11, desc[UR6][R10.64] ;  /* 0x000000060a0b7981 */ /* 0x000f22000c1e1900 */
[----:B------:R-:W-:Y:S01]  /*0ae0*/  IADD3 R9, PT, PT, R9, 0x8, RZ ;  /* 0x0000000809097810 */ /* 0x000fe20007ffe0ff */
[----:B--2--5:R-:W-:-:S04]  /*0af0*/  FFMA R21, R5, R6, R36 ;  /* 0x0000000605157223 */ /* 0x024fc80000000024 */
[----:B---3--:R-:W-:-:S04]  /*0b00*/  FFMA R20, R5, R20, R21 ;  /* 0x0000001405147223 */ /* 0x008fc80000000015 */
[----:B----4-:R-:W-:-:S04]  /*0b10*/  FFMA R20, R5, R23, R20 ;  /* 0x0000001705147223 */ /* 0x010fc80000000014 */
[----:B------:R-:W-:-:S04]  /*0b20*/  FFMA R20, R5, R17, R20 ;  /* 0x0000001105147223 */ /* 0x000fc80000000014 */
[----:B------:R-:W-:-:S04]  /*0b30*/  FFMA R20, R5, R19, R20 ;  /* 0x0000001305147223 */ /* 0x000fc80000000014 */
[----:B------:R-:W-:-:S04]  /*0b40*/  FFMA R20, R5, R13, R20 ;  /* 0x0000000d05147223 */ /* 0x000fc80000000014 */
[----:B------:R-:W-:-:S04]  /*0b50*/  FFMA R20, R5, R15, R20 ;  /* 0x0000000f05147223 */ /* 0x000fc80000000014 */
[----:B------:R-:W-:-:S07]  /*0b60*/  FFMA R36, R5, R11, R20 ;  /* 0x0000000b05247223 */ /* 0x000fce0000000014 */
.L_x_6:
[----:B------:R-:W-:Y:S05]  /*0b70*/  BSYNC.RECONVERGENT B1 ;  /* 0x0000000000017941 */ /* 0x000fea0003800200 */
.L_x_5:
        /* <DEDUP_REMOVED lines=12> */
[--C-:B------:R-:W-:Y:S02]  /*0c40*/  IMAD.WIDE.U32 R14, R14, 0x4, R10.reuse ;  /* 0x000000040e0e7825 */ /* 0x100fe400078e000a */
[----:B------:R-:W2:Y:S02]  /*0c50*/  LDG.E R12, desc[UR6][R12.64] ;  /* 0x000000060c0c7981 */ /* 0x000ea4000c1e1900 */
[--C-:B------:R-:W-:Y:S02]  /*0c60*/  IMAD.WIDE.U32 R16, R16, 0x4, R10.reuse ;  /* 0x0000000410107825 */ /* 0x100fe400078e000a */
[----:B------:R-:W3:Y:S02]  /*0c70*/  LDG.E R15, desc[UR6][R14.64] ;  /* 0x000000060e0f7981 */ /* 0x000ee4000c1e1900 */
[----:B------:R-:W-:Y:S02]  /*0c80*/  IMAD.WIDE.U32 R10, R19, 0x4, R10 ;  /* 0x00000004130a7825 */ /* 0x000fe400078e000a */
[----:B------:R-:W4:Y:S04]  /*0c90*/  LDG.E R17, desc[UR6][R16.64] ;  /* 0x0000000610117981 */ /* 0x000f28000c1e1900 */
[----:B------:R-:W4:Y:S01]  /*0ca0*/  LDG.E R11, desc[UR6][R10.64] ;  /* 0x000000060a0b7981 */ /* 0x000f22000c1e1900 */
[----:B------:R-:W-:Y:S01]  /*0cb0*/  IADD3 R9, PT, PT, R9, 0x4, RZ ;  /* 0x0000000409097810 */ /* 0x000fe20007ffe0ff */
[----:B--2--5:R-:W-:-:S04]  /*0cc0*/  FFMA R36, R5, R12, R36 ;  /* 0x0000000c05247223 */ /* 0x024fc80000000024 */
[----:B---3--:R-:W-:-:S04]  /*0cd0*/  FFMA R36, R5, R15, R36 ;  /* 0x0000000f05247223 */ /* 0x008fc80000000024 */
[----:B----4-:R-:W-:-:S04]  /*0ce0*/  FFMA R36, R5, R17, R36 ;  /* 0x0000001105247223 */ /* 0x010fc80000000024 */
[----:B------:R-:W-:-:S07]  /*0cf0*/  FFMA R36, R5, R11, R36 ;  /* 0x0000000b05247223 */ /* 0x000fce0000000024 */
.L_x_8:
[----:B------:R-:W-:Y:S05]  /*0d00*/  BSYNC.RECONVERGENT B1 ;  /* 0x0000000000017941 */ /* 0x000fea0003800200 */
.L_x_7:
[----:B------:R-:W-:Y:S05]  /*0d10*/  @!P1 BRA `(.L_x_1) ;  /* 0x00000000002c9947 */ /* 0x000fea0003800000 */
[----:B------:R-:W0:Y:S01]  /*0d20*/  LDC.64 R10, c[0x0][0x380] ;  /* 0x0000e000ff0a7b82 */ /* 0x000e220000000a00 */
[----:B------:R-:W-:Y:S01]  /*0d30*/  IMAD R9, R3, R9, R2 ;  /* 0x0000000903097224 */ /* 0x000fe200078e0202 */
[----:B------:R-:W-:-:S03]  /*0d40*/  IADD3 R4, PT, PT, -R4, RZ, RZ ;  /* 0x000000ff04047210 */ /* 0x000fc60007ffe1ff */
[----:B------:R-:W-:-:S07]  /*0d50*/  IMAD R0, R0, R7, R9 ;  /* 0x0000000700007224 */ /* 0x000fce00078e0209 */
.L_x_9:
[----:B0-----:R-:W-:-:S06]  /*0d60*/  IMAD.WIDE.U32 R6, R0, 0x4, R10 ;  /* 0x0000000400067825 */ /* 0x001fcc00078e000a */
[----:B------:R-:W2:Y:S01]  /*0d70*/  LDG.E R6, desc[UR6][R6.64] ;  /* 0x0000000606067981 */ /* 0x000ea2000c1e1900 */
[----:B------:R-:W-:Y:S02]  /*0d80*/  IADD3 R4, PT, PT, R4, 0x1, RZ ;  /* 0x0000000104047810 */ /* 0x000fe40007ffe0ff */
[----:B------:R-:W-:Y:S02]  /*0d90*/  IADD3 R0, PT, PT, R3, R0, RZ ;  /* 0x0000000003007210 */ /* 0x000fe40007ffe0ff */
[----:B------:R-:W-:Y:S01]  /*0da0*/  ISETP.NE.AND P0, PT, R4, RZ, PT ;  /* 0x000000ff0400720c */ /* 0x000fe20003f05270 */
[----:B--2--5:R-:W-:-:S12]  /*0db0*/  FFMA R36, R5, R6, R36 ;  /* 0x0000000605247223 */ /* 0x024fd80000000024 */
[----:B------:R-:W-:Y:S05]  /*0dc0*/  @P0 BRA `(.L_x_9) ;  /* 0xfffffffc00e40947 */ /* 0x000fea000383ffff */
.L_x_1:
[----:B------:R-:W-:Y:S05]  /*0dd0*/  BSYNC.RECONVERGENT B0 ;  /* 0x0000000000007941 */ /* 0x000fea0003800200 */
.L_x_0:
[----:B-----5:R-:W0:Y:S02]  /*0de0*/  LDC.64 R4, c[0x0][0x390] ;  /* 0x0000e400ff047b82 */ /* 0x020e240000000a00 */
[----:B0-----:R-:W-:-:S06]  /*0df0*/  IMAD.WIDE R2, R2, 0x4, R4 ;  /* 0x0000000402027825 */ /* 0x001fcc00078e0204 */
[----:B------:R-:W-:Y:S06]  /*0e00*/  BAR.SYNC.DEFER_BLOCKING 0x0 ;  /* 0x0000000000007b1d */ /* 0x000fec0000010000 */
[----:B------:R-:W-:Y:S01]  /*0e10*/  REDG.E.ADD.F32.FTZ.RN.STRONG.GPU desc[UR6][R2.64], R36 ;  /* 0x00000024020079a6 */ /* 0x000fe2000c12f306 */
[----:B------:R-:W-:Y:S05]  /*0e20*/  EXIT ;  /* 0x000000000000794d */ /* 0x000fea0003800000 */
.L_x_10:
[----:B------:R-:W-:-:S00]  /*0e30*/  BRA `(.L_x_10) ;  /* 0xfffffffc00fc7947 */ /* 0x000fc0000383ffff */
[----:B------:R-:W-:-:S00]  /*0e40*/  NOP ;  /* 0x0000000000007918 */ /* 0x000fc00000000000 */
        /* <DEDUP_REMOVED lines=11> */
.L_x_34:


//--------------------- .text._Z6matvecPKfS0_Pfjj --------------------------
	.section	.text._Z6matvecPKfS0_Pfjj,"ax",@progbits
	.align	128
        .global         _Z6matvecPKfS0_Pfjj
        .type           _Z6matvecPKfS0_Pfjj,@function
        .size           _Z6matvecPKfS0_Pfjj,(.L_x_35 - _Z6matvecPKfS0_Pfjj)
        .other          _Z6matvecPKfS0_Pfjj,@"STO_CUDA_ENTRY STV_DEFAULT"
_Z6matvecPKfS0_Pfjj:
.text._Z6matvecPKfS0_Pfjj:
[----:B------:R-:W-:Y:S01]  /*0000*/  LDC R1, c[0x0][0x37c] ;  /* 0x0000df00ff017b82 */ /* 0x000fe20000000800 */
[----:B------:R-:W0:Y:S01]  /*0010*/  S2R R0, SR_CTAID.Y ;  /* 0x0000000000007919 */ /* 0x000e220000002600 */
[----:B------:R-:W1:Y:S06]  /*0020*/  LDCU UR4, c[0x0][0x360] ;  /* 0x00006c00ff0477ac */ /* 0x000e6c0008000800 */
[----:B------:R-:W0:Y:S01]  /*0030*/  LDC R5, c[0x0][0x364] ;  /* 0x0000d900ff057b82 */ /* 0x000e220000000800 */
[----:B------:R-:W0:Y:S01]  /*0040*/  S2R R3, SR_TID.Y ;  /* 0x0000000000037919 */ /* 0x000e220000002200 */
[----:B------:R-:W1:Y:S06]  /*0050*/  S2R R7, SR_CTAID.X ;  /* 0x0000000000077919 */ /* 0x000e6c0000002500 */
[----:B------:R-:W2:Y:S01]  /*0060*/  LDC.64 R8, c[0x0][0x398] ;  /* 0x0000e600ff087b82 */ /* 0x000ea20000000a00 */
[----:B------:R-:W1:Y:S01]  /*0070*/  S2R R2, SR_TID.X ;  /* 0x0000000000027919 */ /* 0x000e620000002100 */
[----:B0-----:R-:W-:-:S05]  /*0080*/  IMAD R35, R5, R0, R3 ;  /* 0x0000000005237224 */ /* 0x001fca00078e0203 */
[----:B--2---:R-:W-:Y:S01]  /*0090*/  ISETP.GE.U32.AND P0, PT, R35, R8, PT ;  /* 0x000000082300720c */ /* 0x004fe20003f06070 */
[----:B-1----:R-:W-:-:S05]  /*00a0*/  IMAD R7, R7, UR4, R2 ;  /* 0x0000000407077c24 */ /* 0x002fca000f8e0202 */
        /* <DEDUP_REMOVED lines=9> */
[----:B------:R0:W2:Y:S02]  /*0140*/  F2I.FTZ.U32.TRUNC.NTZ R11, R10 ;  /* 0x0000000a000b7305 */ /* 0x0000a4000021f000 */
[----:B0-----:R-:W-:Y:S01]  /*0150*/  HFMA2 R10, -RZ, RZ, 0, 0 ;  /* 0x00000000ff0a7431 */ /* 0x001fe200000001ff */
[----:B--2---:R-:W-:-:S05]  /*0160*/  IADD3 R2, PT, PT, RZ, -R11, RZ ;  /* 0x8000000bff027210 */ /* 0x004fca0007ffe0ff */
[----:B------:R-:W-:Y:S01]  /*0170*/  IMAD R9, R2, R5, RZ ;  /* 0x0000000502097224 */ /* 0x000fe200078e02ff */
[----:B------:R-:W-:-:S03]  /*0180*/  IADD3 R2, PT, PT, R5, -0x1, R8 ;  /* 0xffffffff05027810 */ /* 0x000fc60007ffe008 */
[----:B------:R-:W-:-:S06]  /*0190*/  IMAD.HI.U32 R11, R11, R9, R10 ;  /* 0x000000090b0b7227 */ /* 0x000fcc00078e000a */
        /* <DEDUP_REMOVED lines=24> */
[----:B------:R-:W-:Y:S01]  /*0320*/  IMAD R22, R7, R8, R3 ;  /* 0x0000000807167224 */ /* 0x000fe200078e0203 */
[C---:B------:R-:W-:Y:S01]  /*0330*/  IADD3 R13, PT, PT, R0.reuse, 0x8, RZ ;  /* 0x00000008000d7810 */ /* 0x040fe20007ffe0ff */
[----:B------:R-:W-:Y:S01]  /*0340*/  IMAD R11, R5, R0, R5 ;  /* 0x00000000050b7224 */ /* 0x000fe200078e0205 */
[C---:B------:R-:W-:Y:S01]  /*0350*/  IADD3 R15, PT, PT, R0.reuse, 0x9, RZ ;  /* 0x00000009000f7810 */ /* 0x040fe20007ffe0ff */
[----:B------:R-:W-:Y:S01]  /*0360*/  HFMA2 R37, -RZ, RZ, 0, 0 ;  /* 0x00000000ff257431 */ /* 0x000fe200000001ff */
[C---:B------:R-:W-:Y:S01]  /*0370*/  IADD3 R17, PT, PT, R0.reuse, 0xa, RZ ;  /* 0x0000000a00117810 */ /* 0x040fe20007ffe0ff */
[----:B------:R-:W-:Y:S01]  /*0380*/  BSSY.RECONVERGENT B2, `(.L_x_14) ;  /* 0x0000061000027945 */ /* 0x000fe20003800200 */
[C---:B------:R-:W-:Y:S02]  /*0390*/  IADD3 R19, PT, PT, R0.reuse, 0xb, RZ ;  /* 0x0000000b00137810 */ /* 0x040fe40007ffe0ff */
[----:B------:R-:W-:Y:S02]  /*03a0*/  IADD3 R21, PT, PT, R0, 0xc, RZ ;  /* 0x0000000c00157810 */ /* 0x000fe40007ffe0ff */
[----:B------:R-:W-:Y:S01]  /*03b0*/  IADD3 R4, PT, PT, R22, R11, RZ ;  /* 0x0000000b16047210 */ /* 0x000fe20007ffe0ff */
[-CC-:B------:R-:W-:Y:S01]  /*03c0*/  IMAD R11, R13, R5.reuse, R22.reuse ;  /* 0x000000050d0b7224 */ /* 0x180fe200078e0216 */
[C---:B------:R-:W-:Y:S01]  /*03d0*/  IADD3 R10, PT, PT, R0.reuse, 0x2, RZ ;  /* 0x00000002000a7810 */ /* 0x040fe20007ffe0ff */
[-CC-:B------:R-:W-:Y:S01]  /*03e0*/  IMAD R13, R15, R5.reuse, R22.reuse ;  /* 0x000000050f0d7224 */ /* 0x180fe200078e0216 */
[C---:B------:R-:W-:Y:S01]  /*03f0*/  IADD3 R12, PT, PT, R0.reuse, 0x3, RZ ;  /* 0x00000003000c7810 */ /* 0x040fe20007ffe0ff */
[-CC-:B------:R-:W-:Y:S01]  /*0400*/  IMAD R15, R17, R5.reuse, R22.reuse ;  /* 0x00000005110f7224 */ /* 0x180fe200078e0216 */
[C---:B------:R-:W-:Y:S01]  /*0410*/  IADD3 R14, PT, PT, R0.reuse, 0x4, RZ ;  /* 0x00000004000e7810 */ /* 0x040fe20007ffe0ff */
[-CC-:B------:R-:W-:Y:S01]  /*0420*/  IMAD R17, R19, R5.reuse, R22.reuse ;  /* 0x0000000513117224 */ /* 0x180fe200078e0216 */
[C---:B------:R-:W-:Y:S01]  /*0430*/  IADD3 R16, PT, PT, R0.reuse, 0x5, RZ ;  /* 0x0000000500107810 */ /* 0x040fe20007ffe0ff */
[-CC-:B------:R-:W-:Y:S01]  /*0440*/  IMAD R19, R21, R5.reuse, R22.reuse ;  /* 0x0000000515137224 */ /* 0x180fe200078e0216 */
[----:B------:R-:W-:Y:S01]  /*0450*/  IADD3 R18, PT, PT, R0, 0x6, RZ ;  /* 0x0000000600127810 */ /* 0x000fe20007ffe0ff */
        /* <DEDUP_REMOVED lines=9> */
[----:B------:R-:W-:Y:S01]  /*04f0*/  LOP3.LUT R9, R2, 0xfffffff0, RZ, 0xc0, !PT ;  /* 0xfffffff002097812 */ /* 0x000fe200078ec0ff */
[----:B------:R-:W-:-:S02]  /*0500*/  IMAD R20, R20, R5, R22 ;  /* 0x0000000514147224 */ /* 0x000fc400078e0216 */
[-CC-:B------:R-:W-:Y:S01]  /*0510*/  IMAD R21, R23, R5.reuse, R22.reuse ;  /* 0x0000000517157224 */ /* 0x180fe200078e0216 */
[----:B------:R-:W-:Y:S01]  /*0520*/  IADD3 R34, PT, PT, -R9, RZ, RZ ;  /* 0x000000ff09227210 */ /* 0x000fe20007ffe1ff */
[-CC-:B------:R-:W-:Y:S02]  /*0530*/  IMAD R32, R32, R5.reuse, R22.reuse ;  /* 0x0000000520207224 */ /* 0x180fe400078e0216 */
[----:B------:R-:W-:-:S07]  /*0540*/  IMAD R33, R33, R5, R22 ;  /* 0x0000000521217224 */ /* 0x000fce00078e0216 */
.L_x_15:
        /* <DEDUP_REMOVED lines=13> */
[----:B------:R-:W-:-:S06]  /*0620*/  IMAD.WIDE.U32 R26, R18, 0x4, R22 ;  /* 0x00000004121a7825 */ /* 0x000fcc00078e0016 */
[----:B------:R-:W2:Y:S01]  /*0630*/  LDG.E R27, desc[UR4][R26.64] ;  /* 0x000000041a1b7981 */ /* 0x000ea2000c1e1900 */
[----:B----4-:R-:W-:Y:S01]  /*0640*/  FFMA R24, R6, R25, R36 ;  /* 0x0000001906187223 */ /* 0x010fe20000000024 */
[----:B------:R-:W-:-:S04]  /*0650*/  IMAD.WIDE.U32 R36, R16, 0x4, R22 ;  /* 0x0000000410247825 */ /* 0x000fc800078e0016 */
[----:B------:R-:W-:Y:S02]  /*0660*/  FFMA R24, R6, R31, R24 ;  /* 0x0000001f06187223 */ /* 0x000fe40000000018 */
[----:B------:R0:W3:Y:S01]  /*0670*/  LDG.E R37, desc[UR4][R36.64] ;  /* 0x0000000424257981 */ /* 0x0000e2000c1e1900 */
[----:B------:R-:W-:-:S06]  /*0680*/  IMAD.WIDE.U32 R30, R11, 0x4, R22 ;  /* 0x000000040b1e7825 */ /* 0x000fcc00078e0016 */
[----:B------:R-:W4:Y:S01]  /*0690*/  LDG.E R31, desc[UR4][R30.64] ;  /* 0x000000041e1f7981 */ /* 0x000f22000c1e1900 */
[----:B0-----:R-:W-:Y:S01]  /*06a0*/  FFMA R36, R6, R29, R24 ;  /* 0x0000001d06247223 */ /* 0x001fe20000000018 */
[----:B------:R-:W-:-:S04]  /*06b0*/  IMAD.WIDE.U32 R24, R20, 0x4, R22 ;  /* 0x0000000414187825 */ /* 0x000fc800078e0016 */
[----:B------:R-:W-:Y:S02]  /*06c0*/  IMAD.WIDE.U32 R28, R13, 0x4, R22 ;  /* 0x000000040d1c7825 */ /* 0x000fe400078e0016 */
[----:B------:R-:W4:Y:S04]  /*06d0*/  LDG.E R25, desc[UR4][R24.64] ;  /* 0x0000000418197981 */ /* 0x000f28000c1e1900 */
[----:B------:R-:W4:Y:S01]  /*06e0*/  LDG.E R29, desc[UR4][R28.64] ;  /* 0x000000041c1d7981 */ /* 0x000f22000c1e1900 */
[----:B---3--:R-:W-:-:S04]  /*06f0*/  FFMA R36, R6, R37, R36 ;  /* 0x0000002506247223 */ /* 0x008fc80000000024 */
[----:B--2---:R-:W-:-:S04]  /*0700*/  FFMA R36, R6, R27, R36 ;  /* 0x0000001b06247223 */ /* 0x004fc80000000024 */
[----:B----4-:R-:W-:Y:S01]  /*0710*/  FFMA R24, R6, R25, R36 ;  /* 0x0000001906187223 */ /* 0x010fe20000000024 */
[----:B------:R-:W-:-:S04]  /*0720*/  IMAD.WIDE.U32 R36, R15, 0x4, R22 ;  /* 0x000000040f247825 */ /* 0x000fc800078e0016 */
[----:B------:R-:W-:Y:S02]  /*0730*/  FFMA R24, R6, R31, R24 ;  /* 0x0000001f06187223 */ /* 0x000fe40000000018 */
[----:B------:R0:W2:Y:S01]  /*0740*/  LDG.E R36, desc[UR4][R36.64] ;  /* 0x0000000424247981 */ /* 0x0000a2000c1e1900 */
[----:B------:R-:W-:-:S04]  /*0750*/  IMAD.WIDE.U32 R26, R19, 0x4, R22 ;  /* 0x00000004131a7825 */ /* 0x000fc800078e0016 */
[----:B------:R-:W-:Y:S02]  /*0760*/  IMAD.WIDE.U32 R30, R32, 0x4, R22 ;  /* 0x00000004201e7825 */ /* 0x000fe400078e0016 */
[----:B------:R-:W3:Y:S02]  /*0770*/  LDG.E R27, desc[UR4][R26.64] ;  /* 0x000000041a1b7981 */ /* 0x000ee4000c1e1900 */
[----:B0-----:R-:W-:Y:S01]  /*0780*/  FFMA R37, R6, R29, R24 ;  /* 0x0000001d06257223 */ /* 0x001fe20000000018 */
[--C-:B------:R-:W-:Y:S01]  /*0790*/  IMAD.WIDE.U32 R24, R17, 0x4, R22.reuse ;  /* 0x0000000411187825 */ /* 0x100fe200078e0016 */
[----:B------:R-:W4:Y:S03]  /*07a0*/  LDG.E R31, desc[UR4][R30.64] ;  /* 0x000000041e1f7981 */ /* 0x000f26000c1e1900 */
[--C-:B------:R-:W-:Y:S02]  /*07b0*/  IMAD.WIDE.U32 R28, R21, 0x4, R22.reuse ;  /* 0x00000004151c7825 */ /* 0x100fe400078e0016 */
[----:B------:R-:W3:Y:S02]  /*07c0*/  LDG.E R25, desc[UR4][R24.64] ;  /* 0x0000000418197981 */ /* 0x000ee4000c1e1900 */
[----:B------:R-:W-:-:S02]  /*07d0*/  IMAD.WIDE.U32 R22, R33, 0x4, R22 ;  /* 0x0000000421167825 */ /* 0x000fc400078e0016 */
        /* <DEDUP_REMOVED lines=22> */
[----:B------:R-:W-:-:S04]  /*0940*/  FFMA R36, R6, R27, R36 ;  /* 0x0000001b06247223 */ /* 0x000fc80000000024 */
[----:B----4-:R-:W-:-:S04]  /*0950*/  FFMA R36, R6, R29, R36 ;  /* 0x0000001d06247223 */ /* 0x010fc80000000024 */
[----:B------:R-:W-:-:S04]  /*0960*/  FFMA R37, R6, R31, R36 ;  /* 0x0000001f06257223 */ /* 0x000fc80000000024 */
[----:B------:R-:W-:Y:S01]  /*0970*/  FFMA R37, R6, R22, R37 ;  /* 0x0000001606257223 */ /* 0x000fe20000000025 */
[----:B------:R-:W-:Y:S06]  /*0980*/  @P0 BRA `(.L_x_15) ;  /* 0xfffffff800f00947 */ /* 0x000fec000383ffff */
[----:B------:R-:W-:Y:S05]  /*0990*/  BSYNC.RECONVERGENT B2 ;  /* 0x0000000000027941 */ /* 0x000fea0003800200 */
.L_x_14:
[----:B------:R-:W-:Y:S05]  /*09a0*/  BSYNC.RECONVERGENT B1 ;  /* 0x0000000000017941 */ /* 0x000fea0003800200 */
.L_x_13:
[----:B------:R-:W-:-:S13]  /*09b0*/  LOP3.LUT P0, R4, R2, 0xf, RZ, 0xc0, !PT ;  /* 0x0000000f02047812 */ /* 0x000fda000780c0ff */
[----:B------:R-:W-:Y:S05]  /*09c0*/  @!P0 BRA `(.L_x_12) ;  /* 0x0000000400408947 */ /* 0x000fea0003800000 */
[----:B------:R-:W-:Y:S01]  /*09d0*/  ISETP.GE.U32.AND P0, PT, R4, 0x8, PT ;  /* 0x000000080400780c */ /* 0x000fe20003f06070 */
[----:B------:R-:W-:Y:S01]  /*09e0*/  IMAD R4, R5, R0, R3 ;  /* 0x0000000005047224 */ /* 0x000fe200078e0203 */
[----:B------:R-:W-:Y:S01]  /*09f0*/  LOP3.LUT R24, R2, 0x7, RZ, 0xc0, !PT ;  /* 0x0000000702187812 */ /* 0x000fe200078ec0ff */
[----:B------:R-:W-:Y:S02]  /*0a00*/  BSSY.RECONVERGENT B1, `(.L_x_16) ;  /* 0x0000026000017945 */ /* 0x000fe40003800200 */
[----:B------:R-:W-:Y:S01]  /*0a10*/  IMAD R4, R7, R8, R4 ;  /* 0x0000000807047224 */ /* 0x000fe200078e0204 */
        /* <DEDUP_REMOVED lines=11> */
[----:B------:R1:W3:Y:S01]  /*0ad0*/  LDG.E R23, desc[UR4][R16.64] ;  /* 0x0000000410177981 */ /* 0x0002e2000c1e1900 */
[CC--:B------:R-:W-:Y:S02]  /*0ae0*/  IADD3 R12, PT, PT, R20.reuse, R5.reuse, RZ ;  /* 0x00000005140c7210 */ /* 0x0c0fe40007ffe0ff */
[--C-:B------:R-:W-:Y:S02]  /*0af0*/  IMAD.WIDE.U32 R20, R20, 0x4, R10.reuse ;  /* 0x0000000414147825 */ /* 0x100fe400078e000a */
[----:B------:R-:W4:Y:S01]  /*0b00*/  LDG.E R18, desc[UR4][R18.64] ;  /* 0x0000000412127981 */ /* 0x000f22000c1e1900 */
[C---:B------:R-:W-:Y:S01]  /*0b10*/  IADD3 R25, PT, PT, R12.reuse, R5, RZ ;  /* 0x000000050c197210 */ /* 0x040fe20007ffe0ff */
[----:B------:R-:W-:-:S02]  /*0b20*/  IMAD.WIDE.U32 R12, R12, 0x4, R10 ;  /* 0x000000040c0c7825 */ /* 0x000fc400078e000a */
[----:B------:R-:W4:Y:S01]  /*0b30*/  LDG.E R20, desc[UR4][R20.64] ;  /* 0x0000000414147981 */ /* 0x000f22000c1e1900 */
[CC--:B------:R-:W-:Y:S01]  /*0b40*/  IADD3 R26, PT, PT, R25.reuse, R5.reuse, RZ ;  /* 0x00000005191a7210 */ /* 0x0c0fe20007ffe0ff */
[--C-:B0-----:R-:W-:Y:S02]  /*0b50*/  IMAD.WIDE.U32 R14, R25, 0x4, R10.reuse ;  /* 0x00000004190e7825 */ /* 0x101fe400078e000a */
[----:B------:R-:W4:Y:S01]  /*0b60*/  LDG.E R12, desc[UR4][R12.64] ;  /* 0x000000040c0c7981 */ /* 0x000f22000c1e1900 */
[C---:B------:R-:W-:Y:S01]  /*0b70*/  IADD3 R25, PT, PT, R26.reuse, R5, RZ ;  /* 0x000000051a197210 */ /* 0x040fe20007ffe0ff */
[--C-:B-1----:R-:W-:Y:S02]  /*0b80*/  IMAD.WIDE.U32 R16, R26, 0x4, R10.reuse ;  /* 0x000000041a107825 */ /* 0x102fe400078e000a */
[----:B------:R-:W4:Y:S02]  /*0b90*/  LDG.E R14, desc[UR4][R14.64] ;  /* 0x000000040e0e7981 */ /* 0x000f24000c1e1900 */
[----:B------:R-:W-:-:S02]  /*0ba0*/  IMAD.WIDE.U32 R10, R25, 0x4, R10 ;  /* 0x00000004190a7825 */ /* 0x000fc400078e000a */
        /* <DEDUP_REMOVED lines=11> */
.L_x_17:
[----:B------:R-:W-:Y:S05]  /*0c60*/  BSYNC.RECONVERGENT B1 ;  /* 0x0000000000017941 */ /* 0x000fea0003800200 */
.L_x_16:
        /* <DEDUP_REMOVED lines=24> */
.L_x_19:
[----:B------:R-:W-:Y:S05]  /*0df0*/  BSYNC.RECONVERGENT B1 ;  /* 0x0000000000017941 */ /* 0x000fea0003800200 */
.L_x_18:
[----:B------:R-:W-:Y:S05]  /*0e00*/  @!P1 BRA `(.L_x_12) ;  /* 0x0000000000309947 */ /* 0x000fea0003800000 */
[----:B------:R-:W0:Y:S01]  /*0e10*/  LDC.64 R10, c[0x0][0x380] ;  /* 0x0000e000ff0a7b82 */ /* 0x000e220000000a00 */
[----:B------:R-:W-:Y:S02]  /*0e20*/  IADD3 R0, PT, PT, R0, R9, RZ ;  /* 0x0000000900007210 */ /* 0x000fe40007ffe0ff */
[----:B------:R-:W-:-:S03]  /*0e30*/  IADD3 R4, PT, PT, -R2, RZ, RZ ;  /* 0x000000ff02047210 */ /* 0x000fc60007ffe1ff */
[----:B------:R-:W-:-:S04]  /*0e40*/  IMAD R0, R0, R5, R3 ;  /* 0x0000000500007224 */ /* 0x000fc800078e0203 */
[----:B------:R-:W-:-:S07]  /*0e50*/  IMAD R0, R7, R8, R0 ;  /* 0x0000000807007224 */ /* 0x000fce00078e0200 */
.L_x_20:
[----:B0-----:R-:W-:-:S06]  /*0e60*/  IMAD.WIDE.U32 R2, R0, 0x4, R10 ;  /* 0x0000000400027825 */ /* 0x001fcc00078e000a */
[----:B------:R-:W2:Y:S01]  /*0e70*/  LDG.E R2, desc[UR4][R2.64] ;  /* 0x0000000402027981 */ /* 0x000ea2000c1e1900 */
[----:B------:R-:W-:Y:S02]  /*0e80*/  IADD3 R4, PT, PT, R4, 0x1, RZ ;  /* 0x0000000104047810 */ /* 0x000fe40007ffe0ff */
[----:B------:R-:W-:Y:S02]  /*0e90*/  IADD3 R0, PT, PT, R5, R0, RZ ;  /* 0x0000000005007210 */ /* 0x000fe40007ffe0ff */
[----:B------:R-:W-:Y:S01]  /*0ea0*/  ISETP.NE.AND P0, PT, R4, RZ, PT ;  /* 0x000000ff0400720c */ /* 0x000fe20003f05270 */
[----:B--2--5:R-:W-:-:S12]  /*0eb0*/  FFMA R37, R6, R2, R37 ;  /* 0x0000000206257223 */ /* 0x024fd80000000025 */
[----:B------:R-:W-:Y:S05]  /*0ec0*/  @P0 BRA `(.L_x_20) ;  /* 0xfffffffc00e40947 */ /* 0x000fea000383ffff */
.L_x_12:
[----:B------:R-:W-:Y:S05]  /*0ed0*/  BSYNC.RECONVERGENT B0 ;  /* 0x0000000000007941 */ /* 0x000fea0003800200 */
.L_x_11:
[----:B------:R-:W0:Y:S02]  /*0ee0*/  LDC.64 R2, c[0x0][0x390] ;  /* 0x0000e400ff027b82 */ /* 0x000e240000000a00 */
[----:B0-----:R-:W-:-:S06]  /*0ef0*/  IMAD.WIDE R2, R7, 0x4, R2 ;  /* 0x0000000407027825 */ /* 0x001fcc00078e0202 */
[----:B------:R-:W-:Y:S06]  /*0f00*/  BAR.SYNC.DEFER_BLOCKING 0x0 ;  /* 0x0000000000007b1d */ /* 0x000fec0000010000 */
[----:B------:R-:W-:Y:S01]  /*0f10*/  REDG.E.ADD.F32.FTZ.RN.STRONG.GPU desc[UR4][R2.64], R37 ;  /* 0x00000025020079a6 */ /* 0x000fe2000c12f304 */
[----:B------:R-:W-:Y:S05]  /*0f20*/  EXIT ;  /* 0x000000000000794d */ /* 0x000fea0003800000 */
.L_x_21:
        /* <DEDUP_REMOVED lines=13> */
.L_x_35:


//--------------------- .text._Z6matmatPKfS0_Pfjjj --------------------------
	.section	.text._Z6matmatPKfS0_Pfjjj,"ax",@progbits
	.align	128
        .global         _Z6matmatPKfS0_Pfjjj
        .type           _Z6matmatPKfS0_Pfjjj,@function
        .size           _Z6matmatPKfS0_Pfjjj,(.L_x_36 - _Z6matmatPKfS0_Pfjjj)
        .other          _Z6matmatPKfS0_Pfjjj,@"STO_CUDA_ENTRY STV_DEFAULT"
_Z6matmatPKfS0_Pfjjj:
.text._Z6matmatPKfS0_Pfjjj:
[----:B------:R-:W-:Y:S01]  /*0000*/  LDC R1, c[0x0][0x37c] ;  /* 0x0000df00ff017b82 */ /* 0x000fe20000000800 */
[----:B------:R-:W0:Y:S07]  /*0010*/  S2R R14, SR_CTAID.Y ;  /* 0x00000000000e7919 */ /* 0x000e2e0000002600 */
[----:B------:R-:W1:Y:S01]  /*0020*/  S2UR UR5, SR_CTAID.X ;  /* 0x00000000000579c3 */ /* 0x000e620000002500 */
[----:B------:R-:W1:Y:S01]  /*0030*/  LDCU UR4, c[0x0][0x360] ;  /* 0x00006c00ff0477ac */ /* 0x000e620008000800 */
[----:B------:R-:W0:Y:S01]  /*0040*/  S2R R13, SR_TID.Y ;  /* 0x00000000000d7919 */ /* 0x000e220000002200 */
[----:B------:R-:W2:Y:S05]  /*0050*/  S2R R16, SR_TID.X ;  /* 0x0000000000107919 */ /* 0x000eaa0000002100 */
[----:B------:R-:W0:Y:S08]  /*0060*/  LDC R3, c[0x0][0x364] ;  /* 0x0000d900ff037b82 */ /* 0x000e300000000800 */
[----:B------:R-:W3:Y:S01]  /*0070*/  LDC.64 R4, c[0x0][0x398] ;  /* 0x0000e600ff047b82 */ /* 0x000ee20000000a00 */
[----:B-1----:R-:W-:Y:S01]  /*0080*/  UIMAD UR4, UR4, UR5, URZ ;  /* 0x00000005040472a4 */ /* 0x002fe2000f8e02ff */
[----:B0-----:R-:W-:-:S05]  /*0090*/  IMAD R9, R3, R14, R13 ;  /* 0x0000000e03097224 */ /* 0x001fca00078e020d */
[----:B--2---:R-:W-:Y:S02]  /*00a0*/  IADD3 R0, PT, PT, R16, UR4, RZ ;  /* 0x0000000410007c10 */ /* 0x004fe4000fffe0ff */
[----:B---3--:R-:W-:-:S04]  /*00b0*/  ISETP.GE.U32.AND P0, PT, R9, R4, PT ;  /* 0x000000040900720c */ /* 0x008fc80003f06070 */
[----:B------:R-:W-:-:S13]  /*00c0*/  ISETP.GE.U32.OR P0, PT, R0, R5, P0 ;  /* 0x000000050000720c */ /* 0x000fda0000706470 */
[----:B------:R-:W-:Y:S05]  /*00d0*/  @P0 EXIT ;  /* 0x000000000000094d */ /* 0x000fea0003800000 */
[----:B------:R-:W0:Y:S01]  /*00e0*/  I2F.U32.RP R5, R3 ;  /* 0x0000000300057306 */ /* 0x000e220000209000 */
[----:B------:R-:W-:Y:S01]  /*00f0*/  ISETP.NE.U32.AND P2, PT, R3, RZ, PT ;  /* 0x000000ff0300720c */ /* 0x000fe20003f45070 */
[----:B------:R-:W-:Y:S01]  /*0100*/  IMAD R10, R0, R4, R13 ;  /* 0x00000004000a7224 */ /* 0x000fe200078e020d */
[C---:B------:R-:W-:Y:S01]  /*0110*/  IADD3 R8, PT, PT, R14.reuse, 0x4, RZ ;  /* 0x000000040e087810 */ /* 0x040fe20007ffe0ff */
[----:B------:R-:W1:Y:S01]  /*0120*/  LDCU.64 UR6, c[0x0][0x358] ;  /* 0x00006b00ff0677ac */ /* 0x000e620008000a00 */
[----:B------:R-:W-:-:S03]  /*0130*/  IADD3 R13, PT, PT, R14, 0x6, RZ ;  /* 0x000000060e0d7810 */ /* 0x000fc60007ffe0ff */
[----:B0-----:R-:W0:Y:S02]  /*0140*/  MUFU.RCP R5, R5 ;  /* 0x0000000500057308 */ /* 0x001e240000001000 */
[----:B0-----:R-:W-:-:S06]  /*0150*/  IADD3 R6, PT, PT, R5, 0xffffffe, RZ ;  /* 0x0ffffffe05067810 */ /* 0x001fcc0007ffe0ff */
[----:B------:R0:W2:Y:S02]  /*0160*/  F2I.FTZ.U32.TRUNC.NTZ R7, R6 ;  /* 0x0000000600077305 */ /* 0x0000a4000021f000 */
[----:B0-----:R-:W-:Y:S01]  /*0170*/  HFMA2 R6, -RZ, RZ, 0, 0 ;  /* 0x00000000ff067431 */ /* 0x001fe200000001ff */
[----:B--2---:R-:W-:-:S05]  /*0180*/  IADD3 R2, PT, PT, RZ, -R7, RZ ;  /* 0x80000007ff027210 */ /* 0x004fca0007ffe0ff */
[----:B------:R-:W-:Y:S01]  /*0190*/  IMAD R11, R2, R3, RZ ;  /* 0x00000003020b7224 */ /* 0x000fe200078e02ff */
[----:B------:R-:W-:-:S03]  /*01a0*/  IADD3 R2, PT, PT, R3, -0x1, R4 ;  /* 0xffffffff03027810 */ /* 0x000fc60007ffe004 */
[----:B------:R-:W-:Y:S01]  /*01b0*/  IMAD.HI.U32 R7, R7, R11, R6 ;  /* 0x0000000b07077227 */ /* 0x000fe200078e0006 */
[----:B------:R-:W-:-:S05]  /*01c0*/  IADD3 R6, PT, PT, R14, 0x2, RZ ;  /* 0x000000020e067810 */ /* 0x000fca0007ffe0ff */
[----:B------:R-:W-:-:S05]  /*01d0*/  IMAD.HI.U32 R11, R7, R2, RZ ;  /* 0x00000002070b7227 */ /* 0x000fca00078e00ff */
[----:B------:R-:W-:-:S05]  /*01e0*/  IADD3 R7, PT, PT, -R11, RZ, RZ ;  /* 0x000000ff0b077210 */ /* 0x000fca0007ffe1ff */
[----:B------:R-:W-:Y:S01]  /*01f0*/  IMAD R2, R3, R7, R2 ;  /* 0x0000000703027224 */ /* 0x000fe200078e0202 */
[----:B------:R-:W-:-:S04]  /*0200*/  IADD3 R7, PT, PT, R14, 0x3, RZ ;  /* 0x000000030e077810 */ /* 0x000fc80007ffe0ff */
        /* <DEDUP_REMOVED lines=8> */
[----:B------:R-:W-:-:S04]  /*0290*/  ISETP.GE.U32.AND P0, PT, R5, R4, PT ;  /* 0x000000040500720c */ /* 0x000fc80003f06070 */
[----:B------:R-:W-:-:S04]  /*02a0*/  SEL R12, RZ, 0xffffffff, !P0 ;  /* 0xffffffffff0c7807 */ /* 0x000fc80004000000 */
[----:B------:R-:W-:Y:S01]  /*02b0*/  IADD3 R5, PT, PT, R2, R12, RZ ;  /* 0x0000000c02057210 */ /* 0x000fe20007ffe0ff */
[----:B------:R-:W-:Y:S01]  /*02c0*/  IMAD R2, R0, R4, R9 ;  /* 0x0000000400027224 */ /* 0x000fe200078e0209 */
[C---:B------:R-:W-:Y:S02]  /*02d0*/  IADD3 R9, PT, PT, R14.reuse, 0x5, RZ ;  /* 0x000000050e097810 */ /* 0x040fe40007ffe0ff */
[----:B------:R-:W-:Y:S01]  /*02e0*/  ISETP.GE.U32.AND P0, PT, R5, 0x7, PT ;  /* 0x000000070500780c */ /* 0x000fe20003f06070 */
[--C-:B------:R-:W-:Y:S01]  /*02f0*/  IMAD R5, R3, R14, R3.reuse ;  /* 0x0000000e03057224 */ /* 0x100fe200078e0203 */
[----:B------:R-:W-:Y:S02]  /*0300*/  IADD3 R14, PT, PT, R14, 0x7, RZ ;  /* 0x000000070e0e7810 */ /* 0x000fe40007ffe0ff */
[----:B------:R-:W-:Y:S02]  /*0310*/  IADD3 R11, PT, PT, R11, R12, RZ ;  /* 0x0000000c0b0b7210 */ /* 0x000fe40007ffe0ff */
[----:B------:R-:W-:Y:S01]  /*0320*/  IADD3 R4, PT, PT, R10, R5, RZ ;  /* 0x000000050a047210 */ /* 0x000fe20007ffe0ff */
[-CC-:B------:R-:W-:Y:S01]  /*0330*/  IMAD R5, R6, R3.reuse, R10.reuse ;  /* 0x0000000306057224 */ /* 0x180fe200078e020a */
[----:B------:R-:W-:Y:S01]  /*0340*/  IADD3 R12, PT, PT, R16, UR4, R3 ;  /* 0x00000004100c7c10 */ /* 0x000fe2000fffe003 */
[-CC-:B------:R-:W-:Y:S01]  /*0350*/  IMAD R6, R7, R3.reuse, R10.reuse ;  /* 0x0000000307067224 */ /* 0x180fe200078e020a */
[----:B------:R-:W-:Y:S01]  /*0360*/  UMOV UR4, URZ ;  /* 0x000000ff00047c82 */ /* 0x000fe20008000000 */
[----:B------:R-:W-:-:S02]  /*0370*/  IMAD R7, R8, R3, R10 ;  /* 0x0000000308077224 */ /* 0x000fc400078e020a */
[-CC-:B------:R-:W-:Y:S02]  /*0380*/  IMAD R8, R9, R3.reuse, R10.reuse ;  /* 0x0000000309087224 */ /* 0x180fe400078e020a */
[-CC-:B------:R-:W-:Y:S02]  /*0390*/  IMAD R9, R13, R3.reuse, R10.reuse ;  /* 0x000000030d097224 */ /* 0x180fe400078e020a */
[----:B-1----:R-:W-:-:S07]  /*03a0*/  IMAD R10, R14, R3, R10 ;  /* 0x000000030e0a7224 */ /* 0x002fce00078e020a */
.L_x_30:
[----:B------:R-:W-:Y:S01]  /*03b0*/  ISETP.NE.AND P1, PT, R11, RZ, PT ;  /* 0x000000ff0b00720c */ /* 0x000fe20003f25270 */
[----:B------:R-:W-:Y:S01]  /*03c0*/  BSSY.RECONVERGENT B0, `(.L_x_22) ;  /* 0x00000a9000007945 */ /* 0x000fe20003800200 */
[----:B------:R-:W-:-:S11]  /*03d0*/  MOV R39, RZ ;  /* 0x000000ff00277202 */ /* 0x000fd60000000f00 */
[----:B------:R-:W-:Y:S05]  /*03e0*/  @!P1 BRA `(.L_x_23) ;  /* 0x0000000800989947 */ /* 0x000fea0003800000 */
[----:B------:R-:W0:Y:S01]  /*03f0*/  LDC R19, c[0x0][0x3a0] ;  /* 0x0000e800ff137b82 */ /* 0x000e220000000800 */
[----:B------:R-:W-:Y:S01]  /*0400*/  BSSY.RECONVERGENT B1, `(.L_x_24) ;  /* 0x000005d000017945 */ /* 0x000fe20003800200 */
[----:B------:R-:W-:Y:S01]  /*0410*/  HFMA2 R39, -RZ, RZ, 0, 0 ;  /* 0x00000000ff277431 */ /* 0x000fe200000001ff */
[----:B------:R-:W-:Y:S01]  /*0420*/  MOV R13, RZ ;  /* 0x000000ff000d7202 */ /* 0x000fe20000000f00 */
[----:B0-----:R-:W-:Y:S01]  /*0430*/  IMAD R15, R19, UR4, R0 ;  /* 0x00000004130f7c24 */ /* 0x001fe2000f8e0200 */
[----:B------:R-:W-:Y:S06]  /*0440*/  @!P0 BRA `(.L_x_25) ;  /* 0x0000000400608947 */ /* 0x000fec0003800000 */
[CC--:B------:R-:W-:Y:S01]  /*0450*/  LEA R17, R3.reuse, R0.reuse, 0x1 ;  /* 0x0000000003117211 */ /* 0x0c0fe200078e08ff */
[C-C-:B------:R-:W-:Y:S01]  /*0460*/  IMAD R16, R3.reuse, 0x3, R0.reuse ;  /* 0x0000000303107824 */ /* 0x140fe200078e0200 */
[C---:B------:R-:W-:Y:S01]  /*0470*/  LEA R18, R3.reuse, R0, 0x2 ;  /* 0x0000000003127211 */ /* 0x040fe200078e10ff */
[--C-:B------:R-:W-:Y:S01]  /*0480*/  IMAD R20, R3, 0x5, R0.reuse ;  /* 0x0000000503147824 */ /* 0x100fe200078e0200 */
[----:B------:R-:W-:Y:S01]  /*0490*/  LOP3.LUT R13, R11, 0xfffffff8, RZ, 0xc0, !PT ;  /* 0xfffffff80b0d7812 */ /* 0x000fe200078ec0ff */
[C-C-:B------:R-:W-:Y:S01]  /*04a0*/  IMAD R22, R3.reuse, 0x6, R0.reuse ;  /* 0x0000000603167824 */ /* 0x140fe200078e0200 */
[----:B------:R-:W-:Y:S01]  /*04b0*/  BSSY.RECONVERGENT B2, `(.L_x_26) ;  /* 0x0000050000027945 */ /* 0x000fe20003800200 */
[----:B------:R-:W-:Y:S01]  /*04c0*/  IMAD R24, R3, 0x7, R0 ;  /* 0x0000000703187824 */ /* 0x000fe200078e0200 */
[----:B------:R-:W-:Y:S01]  /*04d0*/  MOV R39, RZ ;  /* 0x000000ff00277202 */ /* 0x000fe20000000f00 */
[C---:B------:R-:W-:Y:S01]  /*04e0*/  IMAD R17, R19.reuse, UR4, R17 ;  /* 0x0000000413117c24 */ /* 0x040fe2000f8e0211 */
[----:B------:R-:W-:Y:S01]  /*04f0*/  MOV R21, R2 ;  /* 0x0000000200157202 */ /* 0x000fe20000000f00 */
        /* <DEDUP_REMOVED lines=10> */
[----:B------:R-:W-:Y:S01]  /*05a0*/  IMAD R19, R19, UR4, R12 ;  /* 0x0000000413137c24 */ /* 0x000fe2000f8e020c */
[----:B------:R-:W-:-:S02]  /*05b0*/  MOV R14, R5 ;  /* 0x00000005000e7202 */ /* 0x000fc40000000f00 */
[----:B------:R-:W-:Y:S02]  /*05c0*/  MOV R35, R4 ;  /* 0x0000000400237202 */ /* 0x000fe40000000f00 */
[----:B------:R-:W-:-:S07]  /*05d0*/  IADD3 R13, PT, PT, -R13, RZ, RZ ;  /* 0x000000ff0d0d7210 */ /* 0x000fce0007ffe1ff */
.L_x_27:
[----:B------:R-:W0:Y:S08]  /*05e0*/  LDC.64 R26, c[0x0][0x380] ;  /* 0x0000e000ff1a7b82 */ /* 0x000e300000000a00 */
[----:B------:R-:W1:Y:S01]  /*05f0*/  LDC.64 R30, c[0x0][0x388] ;  /* 0x0000e200ff1e7b82 */ /* 0x000e620000000a00 */
[----:B0-----:R-:W-:-:S04]  /*0600*/  IMAD.WIDE.U32 R40, R21, 0x4, R26 ;  /* 0x0000000415287825 */ /* 0x001fc800078e001a */
[----:B------:R-:W-:Y:S02]  /*0610*/  IMAD.WIDE.U32 R28, R35, 0x4, R26 ;  /* 0x00000004231c7825 */ /* 0x000fe400078e001a */
[----:B------:R-:W2:Y:S02]  /*0620*/  LDG.E R40, desc[UR6][R40.64] ;  /* 0x0000000628287981 */ /* 0x000ea4000c1e1900 */
[--C-:B-1----:R-:W-:Y:S02]  /*0630*/  IMAD.WIDE.U32 R42, R15, 0x4, R30.reuse ;  /* 0x000000040f2a7825 */ /* 0x102fe400078e001e */
[----:B------:R0:W3:Y:S02]  /*0640*/  LDG.E R38, desc[UR6][R28.64] ;  /* 0x000000061c267981 */ /* 0x0000e4000c1e1900 */
[--C-:B------:R-:W-:Y:S02]  /*0650*/  IMAD.WIDE.U32 R36, R19, 0x4, R30.reuse ;  /* 0x0000000413247825 */ /* 0x100fe400078e001e */
[----:B------:R-:W2:Y:S02]  /*0660*/  LDG.E R42, desc[UR6][R42.64] ;  /* 0x000000062a2a7981 */ /* 0x000ea4000c1e1900 */
[----:B------:R-:W-:-:S02]  /*0670*/  IMAD.WIDE.U32 R44, R17, 0x4, R30 ;  /* 0x00000004112c7825 */ /* 0x000fc400078e001e */
[----:B------:R-:W3:Y:S02]  /*0680*/  LDG.E R37, desc[UR6][R36.64] ;  /* 0x0000000624257981 */ /* 0x000ee4000c1e1900 */
[----:B0-----:R-:W-:Y:S02]  /*0690*/  IMAD.WIDE.U32 R28, R14, 0x4, R26 ;  /* 0x000000040e1c7825 */ /* 0x001fe400078e001a */
[----:B------:R-:W4:Y:S04]  /*06a0*/  LDG.E R45, desc[UR6][R44.64] ;  /* 0x000000062c2d7981 */ /* 0x000f28000c1e1900 */
[----:B------:R-:W4:Y:S01]  /*06b0*/  LDG.E R28, desc[UR6][R28.64] ;  /* 0x000000061c1c7981 */ /* 0x000f22000c1e1900 */
[----:B--2---:R-:W-:Y:S01]  /*06c0*/  FFMA R39, R42, R40, R39 ;  /* 0x000000282a277223 */ /* 0x004fe20000000027 */
[----:B------:R-:W-:-:S04]  /*06d0*/  IMAD.WIDE.U32 R40, R33, 0x4, R26 ;  /* 0x0000000421287825 */ /* 0x000fc800078e001a */
[----:B---3--:R-:W-:Y:S01]  /*06e0*/  FFMA R36, R37, R38, R39 ;  /* 0x0000002625247223 */ /* 0x008fe20000000027 */
[--C-:B------:R-:W-:Y:S01]  /*06f0*/  IMAD.WIDE.U32 R42, R34, 0x4, R26.reuse ;  /* 0x00000004222a7825 */ /* 0x100fe200078e001a */
[----:B------:R-:W2:Y:S03]  /*0700*/  LDG.E R40, desc[UR6][R40.64] ;  /* 0x0000000628287981 */ /* 0x000ea6000c1e1900 */
[----:B------:R-:W-:Y:S02]  /*0710*/  IMAD.WIDE.U32 R38, R32, 0x4, R26 ;  /* 0x0000000420267825 */ /* 0x000fe400078e001a */
[----:B------:R-:W3:Y:S02]  /*0720*/  LDG.E R42, desc[UR6][R42.64] ;  /* 0x000000062a2a7981 */ /* 0x000ee4000c1e1900 */
[----:B----4-:R-:W-:Y:S01]  /*0730*/  FFMA R36, R45, R28, R36 ;  /* 0x0000001c2d247223 */ /* 0x010fe20000000024 */
[--C-:B------:R-:W-:Y:S01]  /*0740*/  IMAD.WIDE.U32 R28, R16, 0x4, R30.reuse ;  /* 0x00000004101c7825 */ /* 0x100fe200078e001e */
[----:B------:R-:W4:Y:S03]  /*0750*/  LDG.E R38, desc[UR6][R38.64] ;  /* 0x0000000626267981 */ /* 0x000f26000c1e1900 */
[--C-:B------:R-:W-:Y:S01]  /*0760*/  IMAD.WIDE.U32 R44, R18, 0x4, R30.reuse ;  /* 0x00000004122c7825 */ /* 0x100fe200078e001e */
[----:B------:R0:W3:Y:S04]  /*0770*/  LDG.E R41, desc[UR6][R28.64] ;  /* 0x000000061c297981 */ /* 0x0000e8000c1e1900 */
[----:B------:R1:W2:Y:S01]  /*0780*/  LDG.E R39, desc[UR6][R44.64] ;  /* 0x000000062c277981 */ /* 0x0002a2000c1e1900 */
[----:B0-----:R-:W-:-:S05]  /*0790*/  IMAD.WIDE.U32 R28, R20, 0x4, R30 ;  /* 0x00000004141c7825 */ /* 0x001fca00078e001e */
[----:B------:R0:W4:Y:S01]  /*07a0*/  LDG.E R37, desc[UR6][R28.64] ;  /* 0x000000061c257981 */ /* 0x000122000c1e1900 */
[----:B-1----:R-:W-:-:S04]  /*07b0*/  IMAD.WIDE.U32 R44, R25, 0x4, R26 ;  /* 0x00000004192c7825 */ /* 0x002fc800078e001a */
[----:B------:R-:W-:Y:S02]  /*07c0*/  IMAD.WIDE.U32 R26, R23, 0x4, R26 ;  /* 0x00000004171a7825 */ /* 0x000fe400078e001a */
[----:B------:R-:W5:Y:S02]  /*07d0*/  LDG.E R44, desc[UR6][R44.64] ;  /* 0x000000062c2c7981 */ /* 0x000f64000c1e1900 */
[--C-:B0-----:R-:W-:Y:S02]  /*07e0*/  IMAD.WIDE.U32 R28, R22, 0x4, R30.reuse ;  /* 0x00000004161c7825 */ /* 0x101fe400078e001e */
[----:B------:R-:W5:Y:S02]  /*07f0*/  LDG.E R26, desc[UR6][R26.64] ;  /* 0x000000061a1a7981 */ /* 0x000f64000c1e1900 */
[----:B------:R-:W-:Y:S02]  /*0800*/  IMAD.WIDE.U32 R30, R24, 0x4, R30 ;  /* 0x00000004181e7825 */ /* 0x000fe400078e001e */
[----:B------:R-:W5:Y:S04]  /*0810*/  LDG.E R43, desc[UR6][R28.64] ;  /* 0x000000061c2b7981 */ /* 0x000f68000c1e1900 */
[----:B------:R-:W5:Y:S01]  /*0820*/  LDG.E R30, desc[UR6][R30.64] ;  /* 0x000000061e1e7981 */ /* 0x000f62000c1e1900 */
        /* <DEDUP_REMOVED lines=18> */
[----:B---3--:R-:W-:-:S04]  /*0950*/  FFMA R36, R41, R42, R36 ;  /* 0x0000002a29247223 */ /* 0x008fc80000000024 */
[----:B--2---:R-:W-:-:S04]  /*0960*/  FFMA R36, R39, R40, R36 ;  /* 0x0000002827247223 */ /* 0x004fc80000000024 */
[----:B----4-:R-:W-:-:S04]  /*0970*/  FFMA R36, R37, R38, R36 ;  /* 0x0000002625247223 */ /* 0x010fc80000000024 */
[----:B-----5:R-:W-:-:S04]  /*0980*/  FFMA R43, R43, R44, R36 ;  /* 0x0000002c2b2b7223 */ /* 0x020fc80000000024 */
[----:B------:R-:W-:Y:S01]  /*0990*/  FFMA R39, R30, R26, R43 ;  /* 0x0000001a1e277223 */ /* 0x000fe2000000002b */
[----:B------:R-:W-:Y:S06]  /*09a0*/  @P1 BRA `(.L_x_27) ;  /* 0xfffffffc000c1947 */ /* 0x000fec000383ffff */
[----:B------:R-:W-:Y:S05]  /*09b0*/  BSYNC.RECONVERGENT B2 ;  /* 0x0000000000027941 */ /* 0x000fea0003800200 */
.L_x_26:
[----:B------:R-:W-:-:S07]  /*09c0*/  LOP3.LUT R13, R11, 0xfffffff8, RZ, 0xc0, !PT ;  /* 0xfffffff80b0d7812 */ /* 0x000fce00078ec0ff */
.L_x_25:
[----:B------:R-:W-:Y:S05]  /*09d0*/  BSYNC.RECONVERGENT B1 ;  /* 0x0000000000017941 */ /* 0x000fea0003800200 */
.L_x_24:
[----:B------:R-:W-:-:S04]  /*09e0*/  LOP3.LUT R14, R11, 0x7, RZ, 0xc0, !PT ;  /* 0x000000070b0e7812 */ /* 0x000fc800078ec0ff */
[----:B------:R-:W-:-:S13]  /*09f0*/  ISETP.NE.AND P1, PT, R14, RZ, PT ;  /* 0x000000ff0e00720c */ /* 0x000fda0003f25270 */
[----:B------:R-:W-:Y:S05]  /*0a00*/  @!P1 BRA `(.L_x_23) ;  /* 0x0000000400109947 */ /* 0x000fea0003800000 */
[----:B------:R-:W0:Y:S01]  /*0a10*/  LDC R15, c[0x0][0x3a0] ;  /* 0x0000e800ff0f7b82 */ /* 0x000e220000000800 */
[----:B------:R-:W-:Y:S01]  /*0a20*/  ISETP.GE.U32.AND P1, PT, R14, 0x4, PT ;  /* 0x000000040e00780c */ /* 0x000fe20003f26070 */
[----:B------:R-:W-:Y:S01]  /*0a30*/  BSSY.RECONVERGENT B1, `(.L_x_28) ;  /* 0x0000023000017945 */ /* 0x000fe20003800200 */
[----:B------:R-:W-:Y:S01]  /*0a40*/  LOP3.LUT P2, R21, R11, 0x3, RZ, 0xc0, !PT ;  /* 0x000000030b157812 */ /* 0x000fe2000784c0ff */
[----:B0-----:R-:W-:-:S10]  /*0a50*/  IMAD R20, R15, UR4, R0 ;  /* 0x000000040f147c24 */ /* 0x001fd4000f8e0200 */
[----:B------:R-:W-:Y:S05]  /*0a60*/  @!P1 BRA `(.L_x_29) ;  /* 0x00000000007c9947 */ /* 0x000fea0003800000 */
[----:B------:R-:W0:Y:S01]  /*0a70*/  LDC.64 R14, c[0x0][0x380] ;  /* 0x0000e000ff0e7b82 */ /* 0x000e220000000a00 */
[CC--:B------:R-:W-:Y:S02]  /*0a80*/  IMAD R30, R13.reuse, R3.reuse, R20 ;  /* 0x000000030d1e7224 */ /* 0x0c0fe400078e0214 */
[----:B------:R-:W-:-:S03]  /*0a90*/  IMAD R18, R13, R3, R2 ;  /* 0x000000030d127224 */ /* 0x000fc600078e0202 */
[-C--:B------:R-:W-:Y:S02]  /*0aa0*/  IADD3 R19, PT, PT, R30, R3.reuse, RZ ;  /* 0x000000031e137210 */ /* 0x080fe40007ffe0ff */
[----:B------:R-:W1:Y:S01]  /*0ab0*/  LDC.64 R16, c[0x0][0x388] ;  /* 0x0000e200ff107b82 */ /* 0x000e620000000a00 */
[C---:B0-----:R-:W-:Y:S01]  /*0ac0*/  IMAD.WIDE.U32 R22, R18.reuse, 0x4, R14 ;  /* 0x0000000412167825 */ /* 0x041fe200078e000e */
[----:B------:R-:W-:-:S04]  /*0ad0*/  IADD3 R18, PT, PT, R18, R3, RZ ;  /* 0x0000000312127210 */ /* 0x000fc80007ffe0ff */
[-C--:B------:R-:W-:Y:S01]  /*0ae0*/  IADD3 R32, PT, PT, R18, R3.reuse, RZ ;  /* 0x0000000312207210 */ /* 0x080fe20007ffe0ff */
[--C-:B-1----:R-:W-:Y:S01]  /*0af0*/  IMAD.WIDE.U32 R30, R30, 0x4, R16.reuse ;  /* 0x000000041e1e7825 */ /* 0x102fe200078e0010 */
[----:B------:R-:W2:Y:S03]  /*0b00*/  LDG.E R22, desc[UR6][R22.64] ;  /* 0x0000000616167981 */ /* 0x000ea6000c1e1900 */
[C---:B------:R-:W-:Y:S01]  /*0b10*/  IMAD.WIDE.U32 R28, R19.reuse, 0x4, R16 ;  /* 0x00000004131c7825 */ /* 0x040fe200078e0010 */
[-C--:B------:R-:W-:Y:S01]  /*0b20*/  IADD3 R19, PT, PT, R19, R3.reuse, RZ ;  /* 0x0000000313137210 */ /* 0x080fe20007ffe0ff */
[----:B------:R-:W2:Y:S02]  /*0b30*/  LDG.E R30, desc[UR6][R30.64] ;  /* 0x000000061e1e7981 */ /* 0x000ea4000c1e1900 */
[----:B------:R-:W-:Y:S01]  /*0b40*/  IMAD.WIDE.U32 R24, R18, 0x4, R14 ;  /* 0x0000000412187825 */ /* 0x000fe200078e000e */
[CC--:B------:R-:W-:Y:S01]  /*0b50*/  IADD3 R33, PT, PT, R19.reuse, R3.reuse, RZ ;  /* 0x0000000313217210 */ /* 0x0c0fe20007ffe0ff */
[----:B------:R-:W3:Y:S01]  /*0b60*/  LDG.E R28, desc[UR6][R28.64] ;  /* 0x000000061c1c7981 */ /* 0x000ee2000c1e1900 */
[----:B------:R-:W-:Y:S01]  /*0b70*/  IADD3 R35, PT, PT, R32, R3, RZ ;  /* 0x0000000320237210 */ /* 0x000fe20007ffe0ff */
[----:B------:R-:W-:-:S02]  /*0b80*/  IMAD.WIDE.U32 R26, R19, 0x4, R16 ;  /* 0x00000004131a7825 */ /* 0x000fc400078e0010 */
[----:B------:R-:W3:Y:S02]  /*0b90*/  LDG.E R24, desc[UR6][R24.64] ;  /* 0x0000000618187981 */ /* 0x000ee4000c1e1900 */
[----:B------:R-:W-:Y:S02]  /*0ba0*/  IMAD.WIDE.U32 R18, R32, 0x4, R14 ;  /* 0x0000000420127825 */ /* 0x000fe400078e000e */
[----:B------:R-:W4:Y:S02]  /*0bb0*/  LDG.E R27, desc[UR6][R26.64] ;  /* 0x000000061a1b7981 */ /* 0x000f24000c1e1900 */
[----:B------:R-:W-:Y:S02]  /*0bc0*/  IMAD.WIDE.U32 R16, R33, 0x4, R16 ;  /* 0x0000000421107825 */ /* 0x000fe400078e0010 */
[----:B------:R-:W4:Y:S02]  /*0bd0*/  LDG.E R18, desc[UR6][R18.64] ;  /* 0x0000000612127981 */ /* 0x000f24000c1e1900 */
[----:B------:R-:W-:-:S02]  /*0be0*/  IMAD.WIDE.U32 R14, R35, 0x4, R14 ;  /* 0x00000004230e7825 */ /* 0x000fc400078e000e */
[----:B------:R-:W5:Y:S04]  /*0bf0*/  LDG.E R17, desc[UR6][R16.64] ;  /* 0x0000000610117981 */ /* 0x000f68000c1e1900 */
[----:B------:R-:W5:Y:S01]  /*0c00*/  LDG.E R14, desc[UR6][R14.64] ;  /* 0x000000060e0e7981 */ /* 0x000f62000c1e1900 */
[----:B------:R-:W-:Y:S01]  /*0c10*/  IADD3 R13, PT, PT, R13, 0x4, RZ ;  /* 0x000000040d0d7810 */ /* 0x000fe20007ffe0ff */
[----:B--2---:R-:W-:-:S04]  /*0c20*/  FFMA R39, R30, R22, R39 ;  /* 0x000000161e277223 */ /* 0x004fc80000000027 */
[----:B---3--:R-:W-:-:S04]  /*0c30*/  FFMA R28, R28, R24, R39 ;  /* 0x000000181c1c7223 */ /* 0x008fc80000000027 */
[----:B----4-:R-:W-:-:S04]  /*0c40*/  FFMA R28, R27, R18, R28 ;  /* 0x000000121b1c7223 */ /* 0x010fc8000000001c */
[----:B-----5:R-:W-:-:S07]  /*0c50*/  FFMA R39, R17, R14, R28 ;  /* 0x0000000e11277223 */ /* 0x020fce000000001c */
.L_x_29:
[----:B------:R-:W-:Y:S05]  /*0c60*/  BSYNC.RECONVERGENT B1 ;  /* 0x0000000000017941 */ /* 0x000fea0003800200 */
.L_x_28:
[----:B------:R-:W-:Y:S05]  /*0c70*/  @!P2 BRA `(.L_x_23) ;  /* 0x000000000074a947 */ /* 0x000fea0003800000 */
[----:B------:R-:W0:Y:S01]  /*0c80*/  LDC.64 R24, c[0x0][0x380] ;  /* 0x0000e000ff187b82 */ /* 0x000e220000000a00 */
[----:B------:R-:W-:Y:S02]  /*0c90*/  ISETP.NE.AND P1, PT, R21, 0x1, PT ;  /* 0x000000011500780c */ /* 0x000fe40003f25270 */
[----:B------:R-:W-:-:S04]  /*0ca0*/  LOP3.LUT R21, R11, 0x1, RZ, 0xc0, !PT ;  /* 0x000000010b157812 */ /* 0x000fc800078ec0ff */
[----:B------:R-:W-:Y:S01]  /*0cb0*/  ISETP.NE.U32.AND P2, PT, R21, 0x1, PT ;  /* 0x000000011500780c */ /* 0x000fe20003f45070 */
[----:B------:R-:W1:Y:S06]  /*0cc0*/  LDC.64 R18, c[0x0][0x388] ;  /* 0x0000e200ff127b82 */ /* 0x000e6c0000000a00 */
[CC--:B------:R-:W-:Y:S02]  /*0cd0*/  @P1 IMAD R21, R13.reuse, R3.reuse, R2 ;  /* 0x000000030d151224 */ /* 0x0c0fe400078e0202 */
[----:B------:R-:W2:Y:S01]  /*0ce0*/  LDC.64 R16, c[0x0][0x388] ;  /* 0x0000e200ff107b82 */ /* 0x000ea20000000a00 */
[C---:B------:R-:W-:Y:S01]  /*0cf0*/  @P1 IMAD R22, R13.reuse, R3, R20 ;  /* 0x000000030d161224 */ /* 0x040fe200078e0214 */
[----:B------:R-:W-:-:S02]  /*0d00*/  @P1 IADD3 R13, PT, PT, R13, 0x2, RZ ;  /* 0x000000020d0d1810 */ /* 0x000fc40007ffe0ff */
[----:B------:R-:W-:-:S04]  /*0d10*/  @P1 IADD3 R29, PT, PT, R21, R3, RZ ;  /* 0x00000003151d1210 */ /* 0x000fc80007ffe0ff */
[----:B------:R-:W3:Y:S01]  /*0d20*/  LDC.64 R14, c[0x0][0x380] ;  /* 0x0000e000ff0e7b82 */ /* 0x000ee20000000a00 */
[----:B0-----:R-:W-:Y:S01]  /*0d30*/  @P1 IMAD.WIDE.U32 R26, R21, 0x4, R24 ;  /* 0x00000004151a1825 */ /* 0x001fe200078e0018 */
[----:B------:R-:W-:-:S03]  /*0d40*/  @P1 IADD3 R21, PT, PT, R22, R3, RZ ;  /* 0x0000000316151210 */ /* 0x000fc60007ffe0ff */
[----:B------:R-:W-:Y:S02]  /*0d50*/  @P1 IMAD.WIDE.U32 R24, R29, 0x4, R24 ;  /* 0x000000041d181825 */ /* 0x000fe400078e0018 */
[----:B------:R-:W4:Y:S02]  /*0d60*/  @P1 LDG.E R26, desc[UR6][R26.64] ;  /* 0x000000061a1a1981 */ /* 0x000f24000c1e1900 */
[--C-:B-1----:R-:W-:Y:S02]  /*0d70*/  @P1 IMAD.WIDE.U32 R22, R22, 0x4, R18.reuse ;  /* 0x0000000416161825 */ /* 0x102fe400078e0012 */
[----:B------:R-:W5:Y:S02]  /*0d80*/  @P1 LDG.E R24, desc[UR6][R24.64] ;  /* 0x0000000618181981 */ /* 0x000f64000c1e1900 */
[----:B------:R-:W-:Y:S02]  /*0d90*/  @P1 IMAD.WIDE.U32 R18, R21, 0x4, R18 ;  /* 0x0000000415121825 */ /* 0x000fe400078e0012 */
[----:B------:R-:W4:Y:S02]  /*0da0*/  @P1 LDG.E R22, desc[UR6][R22.64] ;  /* 0x0000000616161981 */ /* 0x000f24000c1e1900 */
[----:B------:R-:W-:-:S02]  /*0db0*/  @!P2 IMAD R21, R3, R13, R20 ;  /* 0x0000000d0315a224 */ /* 0x000fc400078e0214 */
[----:B------:R-:W-:Y:S01]  /*0dc0*/  @!P2 IMAD R13, R3, R13, R2 ;  /* 0x0000000d030da224 */ /* 0x000fe200078e0202 */
[----:B------:R-:W5:Y:S01]  /*0dd0*/  @P1 LDG.E R19, desc[UR6][R18.64] ;  /* 0x0000000612131981 */ /* 0x000f62000c1e1900 */
[----:B--2---:R-:W-:-:S04]  /*0de0*/  @!P2 IMAD.WIDE.U32 R16, R21, 0x4, R16 ;  /* 0x000000041510a825 */ /* 0x004fc800078e0010 */
[----:B---3--:R-:W-:Y:S02]  /*0df0*/  @!P2 IMAD.WIDE.U32 R14, R13, 0x4, R14 ;  /* 0x000000040d0ea825 */ /* 0x008fe400078e000e */
[----:B------:R-:W2:Y:S04]  /*0e00*/  @!P2 LDG.E R16, desc[UR6][R16.64] ;  /* 0x000000061010a981 */ /* 0x000ea8000c1e1900 */
[----:B------:R-:W2:Y:S01]  /*0e10*/  @!P2 LDG.E R14, desc[UR6][R14.64] ;  /* 0x000000060e0ea981 */ /* 0x000ea2000c1e1900 */
[----:B----4-:R-:W-:-:S04]  /*0e20*/  @P1 FFMA R26, R22, R26, R39 ;  /* 0x0000001a161a1223 */ /* 0x010fc80000000027 */
[----:B-----5:R-:W-:-:S04]  /*0e30*/  @P1 FFMA R39, R19, R24, R26 ;  /* 0x0000001813271223 */ /* 0x020fc8000000001a */
[----:B--2---:R-:W-:-:S07]  /*0e40*/  @!P2 FFMA R39, R16, R14, R39 ;  /* 0x0000000e1027a223 */ /* 0x004fce0000000027 */
.L_x_23:
[----:B------:R-:W-:Y:S05]  /*0e50*/  BSYNC.RECONVERGENT B0 ;  /* 0x0000000000007941 */ /* 0x000fea0003800200 */
.L_x_22:
[----:B------:R-:W0:Y:S01]  /*0e60*/  LDC R13, c[0x0][0x3a0] ;  /* 0x0000e800ff0d7b82 */ /* 0x000e220000000800 */
[----:B------:R-:W1:Y:S07]  /*0e70*/  LDCU UR5, c[0x0][0x39c] ;  /* 0x00007380ff0577ac */ /* 0x000e6e0008000800 */
[----:B------:R-:W2:Y:S01]  /*0e80*/  LDC.64 R14, c[0x0][0x390] ;  /* 0x0000e400ff0e7b82 */ /* 0x000ea20000000a00 */
[----:B0-----:R-:W-:-:S04]  /*0e90*/  IMAD R13, R13, UR4, R0 ;  /* 0x000000040d0d7c24 */ /* 0x001fc8000f8e0200 */
[----:B--2---:R-:W-:-:S03]  /*0ea0*/  IMAD.WIDE.U32 R14, R13, 0x4, R14 ;  /* 0x000000040d0e7825 */ /* 0x004fc600078e000e */
[----:B------:R-:W-:Y:S06]  /*0eb0*/  BAR.SYNC.DEFER_BLOCKING 0x0 ;  /* 0x0000000000007b1d */ /* 0x000fec0000010000 */
[----:B------:R0:W-:Y:S01]  /*0ec0*/  REDG.E.ADD.F32.FTZ.RN.STRONG.GPU desc[UR6][R14.64], R39 ;  /* 0x000000270e0079a6 */ /* 0x0001e2000c12f306 */
[----:B------:R-:W-:-:S04]  /*0ed0*/  UIADD3 UR4, UPT, UPT, UR4, 0x1, URZ ;  /* 0x0000000104047890 */ /* 0x000fc8000fffe0ff */
[----:B-1----:R-:W-:-:S09]  /*0ee0*/  UISETP.NE.AND UP0, UPT, UR4, UR5, UPT ;  /* 0x000000050400728c */ /* 0x002fd2000bf05270 */
[----:B0-----:R-:W-:Y:S05]  /*0ef0*/  BRA.U UP0, `(.L_x_30) ;  /* 0xfffffff5002c7547 */ /* 0x001fea000b83ffff */
[----:B------:R-:W-:Y:S05]  /*0f00*/  EXIT ;  /* 0x000000000000794d */ /* 0x000fea0003800000 */
.L_x_31:
        /* <DEDUP_REMOVED lines=15> */
.L_x_36:


//--------------------- .text._Z17set_vector_risingifPf --------------------------
	.section	.text._Z17set_vector_risingifPf,"ax",@progbits
	.align	128
        .global         _Z17set_vector_risingifPf
        .type           _Z17set_vector_risingifPf,@function
        .size           _Z17set_vector_risingifPf,(.L_x_37 - _Z17set_vector_risingifPf)
        .other          _Z17set_vector_risingifPf,@"STO_CUDA_ENTRY STV_DEFAULT"
_Z17set_vector_risingifPf:
.text._Z17set_vector_risingifPf:
[----:B------:R-:W-:Y:S01]  /*0000*/  LDC R1, c[0x0][0x37c] ;  /* 0x0000df00ff017b82 */ /* 0x000fe20000000800 */
[----:B------:R-:W0:Y:S07]  /*0010*/  S2R R5, SR_TID.X ;  /* 0x0000000000057919 */ /* 0x000e2e0000002100 */
[----:B------:R-:W0:Y:S01]  /*0020*/  S2UR UR4, SR_CTAID.X ;  /* 0x00000000000479c3 */ /* 0x000e220000002500 */
[----:B------:R-:W1:Y:S07]  /*0030*/  LDCU UR5, c[0x0][0x380] ;  /* 0x00007000ff0577ac */ /* 0x000e6e0008000800 */
[----:B------:R-:W0:Y:S02]  /*0040*/  LDC R4, c[0x0][0x360] ;  /* 0x0000d800ff047b82 */ /* 0x000e240000000800 */
[----:B0-----:R-:W-:-:S05]  /*0050*/  IMAD R5, R4, UR4, R5 ;  /* 0x0000000404057c24 */ /* 0x001fca000f8e0205 */
[----:B-1----:R-:W-:-:S13]  /*0060*/  ISETP.GE.AND P0, PT, R5, UR5, PT ;  /* 0x0000000505007c0c */ /* 0x002fda000bf06270 */
[----:B------:R-:W-:Y:S05]  /*0070*/  @P0 EXIT ;  /* 0x000000000000094d */ /* 0x000fea0003800000 */
[----:B------:R-:W0:Y:S01]  /*0080*/  S2R R0, SR_TID.Y ;  /* 0x0000000000007919 */ /* 0x000e220000002200 */
[----:B------:R-:W0:Y:S01]  /*0090*/  LDCU UR4, c[0x0][0x370] ;  /* 0x00006e00ff0477ac */ /* 0x000e220008000800 */
[----:B------:R-:W1:Y:S01]  /*00a0*/  LDC.64 R2, c[0x0][0x388] ;  /* 0x0000e200ff027b82 */ /* 0x000e620000000a00 */
[----:B------:R-:W2:Y:S01]  /*00b0*/  LDCU UR6, c[0x0][0x384] ;  /* 0x00007080ff0677ac */ /* 0x000ea20008000800 */
[----:B-1----:R-:W-:-:S04]  /*00c0*/  IMAD.WIDE R2, R5, 0x4, R2 ;  /* 0x0000000405027825 */ /* 0x002fc800078e0202 */
[----:B0-----:R-:W-:Y:S01]  /*00d0*/  IMAD R0, R0, UR4, RZ ;  /* 0x0000000400007c24 */ /* 0x001fe2000f8e02ff */
[----:B------:R-:W0:Y:S03]  /*00e0*/  LDCU.64 UR4, c[0x0][0x358] ;  /* 0x00006b00ff0477ac */ /* 0x000e260008000a00 */
[----:B------:R-:W-:-:S05]  /*00f0*/  IMAD R0, R0, R4, R5 ;  /* 0x0000000400007224 */ /* 0x000fca00078e0205 */
[----:B------:R-:W-:-:S05]  /*0100*/  I2FP.F32.U32 R0, R0 ;  /* 0x0000000000007245 */ /* 0x000fca0000201000 */
[----:B--2---:R-:W-:-:S05]  /*0110*/  FMUL R5, R0, UR6 ;  /* 0x0000000600057c20 */ /* 0x004fca0008400000 */
[----:B0-----:R-:W-:Y:S01]  /*0120*/  STG.E desc[UR4][R2.64], R5 ;  /* 0x0000000502007986 */ /* 0x001fe2000c101904 */
[----:B------:R-:W-:Y:S05]  /*0130*/  EXIT ;  /* 0x000000000000794d */ /* 0x000fea0003800000 */
.L_x_32:
        /* <DEDUP_REMOVED lines=12> */
.L_x_37:


//--------------------- .text._Z10set_vectorifPf  --------------------------
	.section	.text._Z10set_vectorifPf,"ax",@progbits
	.align	128
        .global         _Z10set_vectorifPf
        .type           _Z10set_vectorifPf,@function
        .size           _Z10set_vectorifPf,(.L_x_38 - _Z10set_vectorifPf)
        .other          _Z10set_vectorifPf,@"STO_CUDA_ENTRY STV_DEFAULT"
_Z10set_vectorifPf:
.text._Z10set_vectorifPf:
        /* <DEDUP_REMOVED lines=8> */
[----:B------:R-:W0:Y:S01]  /*0080*/  LDC.64 R2, c[0x0][0x388] ;  /* 0x0000e200ff027b82 */ /* 0x000e220000000a00 */
[----:B------:R-:W1:Y:S07]  /*0090*/  LDCU.64 UR4, c[0x0][0x358] ;  /* 0x00006b00ff0477ac */ /* 0x000e6e0008000a00 */
[----:B------:R-:W1:Y:S01]  /*00a0*/  LDC R7, c[0x0][0x384] ;  /* 0x0000e100ff077b82 */ /* 0x000e620000000800 */
[----:B0-----:R-:W-:-:S05]  /*00b0*/  IMAD.WIDE R2, R5, 0x4, R2 ;  /* 0x0000000405027825 */ /* 0x001fca00078e0202 */
[----:B-1----:R-:W-:Y:S01]  /*00c0*/  STG.E desc[UR4][R2.64], R7 ;  /* 0x0000000702007986 */ /* 0x002fe2000c101904 */
[----:B------:R-:W-:Y:S05]  /*00d0*/  EXIT ;  /* 0x000000000000794d */ /* 0x000fea0003800000 */
.L_x_33:
        /* <DEDUP_REMOVED lines=10> */
.L_x_38:


//--------------------- .nv.shared.reserved.0     --------------------------
	.section	.nv.shared.reserved.0,"aw",@nobits
	.weak		__nv_reservedSMEM_offset_0_alias
	.size		__nv_reservedSMEM_offset_0_alias, 0, 64
	.other		__nv_reservedSMEM_offset_0_alias,@"STO_CUDA_RESERVED_SHARED STV_DEFAULT"
__nv_reservedSMEM_offset_0_alias:
	.zero		0
	.zero		64


//--------------------- .nv.constant0._Z7matvecTPKfS0_Pfjj --------------------------
	.section	.nv.constant0._Z7matvecTPKfS0_Pfjj,"a",@progbits
	.sectionflags	@""
	.align	4
.nv.constant0._Z7matvecTPKfS0_Pfjj:
	.zero		928


//--------------------- .nv.constant0._Z6matvecPKfS0_Pfjj --------------------------
	.section	.nv.constant0._Z6matvecPKfS0_Pfjj,"a",@progbits
	.sectionflags	@""
	.align	4
.nv.constant0._Z6matvecPKfS0_Pfjj:
	.zero		928


//--------------------- .nv.constant0._Z6matmatPKfS0_Pfjjj --------------------------
	.section	.nv.constant0._Z6matmatPKfS0_Pfjjj,"a",@progbits
	.sectionflags	@""
	.align	4
.nv.constant0._Z6matmatPKfS0_Pfjjj:
	.zero		932


//--------------------- .nv.constant0._Z17set_vector_risingifPf --------------------------
	.section	.nv.constant0._Z17set_vector_risingifPf,"a",@progbits
	.sectionflags	@""
	.align	4
.nv.constant0._Z17set_vector_risingifPf:
	.zero		912


//--------------------- .nv.constant0._Z10set_vectorifPf --------------------------
	.section	.nv.constant0._Z10set_vectorifPf,"a",@progbits
	.sectionflags	@""
	.align	4
.nv.constant0._Z10set_vectorifPf:
	.zero		912


//--------------------- SYMBOLS --------------------------

	.type		.nv.reservedSmem.offset0,@object
	.size		.nv.reservedSmem.offset0,0x4
